	.target	sm_90a

	.elftype	@"ET_EXEC"


//--------------------- .note.nv.tkinfo           --------------------------
	.section	.note.nv.tkinfo,"",@"SHT_NOTE"
	.sectionflags	@"SHF_NOTE_NV_TKINFO"
	.tkinfo
        /*0018*/ 	.word	0x00000002
        /*0030*/ 	.string	""
        /*0030*/ 	.string	"ptxas"
        /*0030*/ 	.string	"Cuda compilation tools, release 13.0, V13.0.88"
        /*0030*/ 	.string	"Build cuda_13.0.r13.0/compiler.36424714_0"
        /*0030*/ 	.string	"-arch sm_90a -m 64 "



//--------------------- .note.nv.cuinfo           --------------------------
	.section	.note.nv.cuinfo,"",@"SHT_NOTE"
	.sectionflags	@"SHF_NOTE_NV_CUINFO"
        /*0018*/ 	.short	0x0002
        /*001a*/ 	.short	0x005a
        /*001c*/ 	.short	0x0082
	.zero		2


//--------------------- .nv.info                  --------------------------
	.section	.nv.info,"",@"SHT_CUDA_INFO"
	.align	4


	//----- nvinfo : EIATTR_REGCOUNT
	.align		4
        /*0000*/ 	.byte	0x04, 0x2f
        /*0002*/ 	.short	(.L_15 - .L_14)
	.align		4
.L_14:
        /*0004*/ 	.word	index@(_ZN7cutlass13device_kernelINS_4gemm6kernel13GemmUniversalIN4cute5tupleIJiiiiEEENS1_10collective13CollectiveMmaINS1_34MainloopSm90TmaGmmaWarpSpecializedILi14ENS5_IJNS4_1CILi1EEESB_SB_EEENS1_35KernelTmaWarpSpecializedCooperativeEEENS5_IJNSA_ILi256EEESF_NSA_ILi16EEEEEENS_10bfloat16_tENS5_IJlSB_lEEESI_SJ_NS4_8TiledMMAINS4_8MMA_AtomIJNS4_4SM904GMMA28MMA_64x256x16_F32BF16BF16_SSILNSN_5MajorE0ELSP_0ELNSN_7ScaleInE1ELSQ_1EEEEEENS4_6LayoutINS5_IJNSA_ILi2EEESB_SB_EEENS5_IJSB_NSA_ILi0EEESW_EEEEENS5_IJNS4_10UnderscoreESZ_SZ_EEEEENS4_13SM90_TMA_LOADENS4_14ComposedLayoutINS4_7SwizzleILi1ELi4ELi3EEENS4_18smem_ptr_flag_bitsILi16EEENST_INS5_IJNSA_ILi8EEESG_EEENS5_IJSG_SB_EEEEEEEvNS4_8identityES12_S1C_vS1D_EENS_8epilogue10collective6detail29Sm90TmaWarpSpecializedAdapterINS1G_15DefaultEpilogueISI_SJ_SJ_NS1F_6thread17LinearCombinationISI_Li1EffLNS1K_9ScaleType4KindE0ELNS_15FloatRoundStyleE2ESI_EENS1_15EpilogueDefaultEEEEEvvEEEEvNT_6ParamsE)
        /*0008*/ 	.word	0x000000a8


	//----- nvinfo : EIATTR_FRAME_SIZE
	.align		4
.L_15:
        /*000c*/ 	.byte	0x04, 0x11
        /*000e*/ 	.short	(.L_17 - .L_16)
	.align		4
.L_16:
        /*0010*/ 	.word	index@(_ZN7cutlass13device_kernelINS_4gemm6kernel13GemmUniversalIN4cute5tupleIJiiiiEEENS1_10collective13CollectiveMmaINS1_34MainloopSm90TmaGmmaWarpSpecializedILi14ENS5_IJNS4_1CILi1EEESB_SB_EEENS1_35KernelTmaWarpSpecializedCooperativeEEENS5_IJNSA_ILi256EEESF_NSA_ILi16EEEEEENS_10bfloat16_tENS5_IJlSB_lEEESI_SJ_NS4_8TiledMMAINS4_8MMA_AtomIJNS4_4SM904GMMA28MMA_64x256x16_F32BF16BF16_SSILNSN_5MajorE0ELSP_0ELNSN_7ScaleInE1ELSQ_1EEEEEENS4_6LayoutINS5_IJNSA_ILi2EEESB_SB_EEENS5_IJSB_NSA_ILi0EEESW_EEEEENS5_IJNS4_10UnderscoreESZ_SZ_EEEEENS4_13SM90_TMA_LOADENS4_14ComposedLayoutINS4_7SwizzleILi1ELi4ELi3EEENS4_18smem_ptr_flag_bitsILi16EEENST_INS5_IJNSA_ILi8EEESG_EEENS5_IJSG_SB_EEEEEEEvNS4_8identityES12_S1C_vS1D_EENS_8epilogue10collective6detail29Sm90TmaWarpSpecializedAdapterINS1G_15DefaultEpilogueISI_SJ_SJ_NS1F_6thread17LinearCombinationISI_Li1EffLNS1K_9ScaleType4KindE0ELNS_15FloatRoundStyleE2ESI_EENS1_15EpilogueDefaultEEEEEvvEEEEvNT_6ParamsE)
        /*0014*/ 	.word	0x000002c0


	//----- nvinfo : EIATTR_MIN_STACK_SIZE
	.align		4
.L_17:
        /*0018*/ 	.byte	0x04, 0x12
        /*001a*/ 	.short	(.L_19 - .L_18)
	.align		4
.L_18:
        /*001c*/ 	.word	index@(_ZN7cutlass13device_kernelINS_4gemm6kernel13GemmUniversalIN4cute5tupleIJiiiiEEENS1_10collective13CollectiveMmaINS1_34MainloopSm90TmaGmmaWarpSpecializedILi14ENS5_IJNS4_1CILi1EEESB_SB_EEENS1_35KernelTmaWarpSpecializedCooperativeEEENS5_IJNSA_ILi256EEESF_NSA_ILi16EEEEEENS_10bfloat16_tENS5_IJlSB_lEEESI_SJ_NS4_8TiledMMAINS4_8MMA_AtomIJNS4_4SM904GMMA28MMA_64x256x16_F32BF16BF16_SSILNSN_5MajorE0ELSP_0ELNSN_7ScaleInE1ELSQ_1EEEEEENS4_6LayoutINS5_IJNSA_ILi2EEESB_SB_EEENS5_IJSB_NSA_ILi0EEESW_EEEEENS5_IJNS4_10UnderscoreESZ_SZ_EEEEENS4_13SM90_TMA_LOADENS4_14ComposedLayoutINS4_7SwizzleILi1ELi4ELi3EEENS4_18smem_ptr_flag_bitsILi16EEENST_INS5_IJNSA_ILi8EEESG_EEENS5_IJSG_SB_EEEEEEEvNS4_8identityES12_S1C_vS1D_EENS_8epilogue10collective6detail29Sm90TmaWarpSpecializedAdapterINS1G_15DefaultEpilogueISI_SJ_SJ_NS1F_6thread17LinearCombinationISI_Li1EffLNS1K_9ScaleType4KindE0ELNS_15FloatRoundStyleE2ESI_EENS1_15EpilogueDefaultEEEEEvvEEEEvNT_6ParamsE)
        /*0020*/ 	.word	0x000002c0
.L_19:


//--------------------- .nv.compat                --------------------------
	.section	.nv.compat,"",@"SHT_CUDA_COMPAT_INFO"
	.align	4
        /*0000*/ 	.byte	0x02, 0x09, 0x01, 0x00, 0x02, 0x02, 0x04, 0x00, 0x02, 0x05, 0x05, 0x00, 0x03, 0x07, 0x01, 0x01
        /*0010*/ 	.byte	0x02, 0x03, 0x01, 0x00, 0x02, 0x06, 0x01, 0x00, 0x04, 0x0b, 0x08, 0x00, 0x00, 0x00, 0x00, 0x00
        /*0020*/ 	.byte	0x00, 0x00, 0x00, 0x00


//--------------------- .nv.info._ZN7cutlass13device_kernelINS_4gemm6kernel13GemmUniversalIN4cute5tupleIJiiiiEEENS1_10collective13CollectiveMmaINS1_34MainloopSm90TmaGmmaWarpSpecializedILi14ENS5_IJNS4_1CILi1EEESB_SB_EEENS1_35KernelTmaWarpSpecializedCooperativeEEENS5_IJNSA_ILi256EEESF_NSA_ILi16EEEEEENS_10bfloat16_tENS5_IJlSB_lEEESI_SJ_NS4_8TiledMMAINS4_8MMA_AtomIJNS4_4SM904GMMA28MMA_64x256x16_F32BF16BF16_SSILNSN_5MajorE0ELSP_0ELNSN_7ScaleInE1ELSQ_1EEEEEENS4_6LayoutINS5_IJNSA_ILi2EEESB_SB_EEENS5_IJSB_NSA_ILi0EEESW_EEEEENS5_IJNS4_10UnderscoreESZ_SZ_EEEEENS4_13SM90_TMA_LOADENS4_14ComposedLayoutINS4_7SwizzleILi1ELi4ELi3EEENS4_18smem_ptr_flag_bitsILi16EEENST_INS5_IJNSA_ILi8EEESG_EEENS5_IJSG_SB_EEEEEEEvNS4_8identityES12_S1C_vS1D_EENS_8epilogue10collective6detail29Sm90TmaWarpSpecializedAdapterINS1G_15DefaultEpilogueISI_SJ_SJ_NS1F_6thread17LinearCombinationISI_Li1EffLNS1K_9ScaleType4KindE0ELNS_15FloatRoundStyleE2ESI_EENS1_15EpilogueDefaultEEEEEvvEEEEvNT_6ParamsE --------------------------
	.section	.nv.info._ZN7cutlass13device_kernelINS_4gemm6kernel13GemmUniversalIN4cute5tupleIJiiiiEEENS1_10collective13CollectiveMmaINS1_34MainloopSm90TmaGmmaWarpSpecializedILi14ENS5_IJNS4_1CILi1EEESB_SB_EEENS1_35KernelTmaWarpSpecializedCooperativeEEENS5_IJNSA_ILi256EEESF_NSA_ILi16EEEEEENS_10bfloat16_tENS5_IJlSB_lEEESI_SJ_NS4_8TiledMMAINS4_8MMA_AtomIJNS4_4SM904GMMA28MMA_64x256x16_F32BF16BF16_SSILNSN_5MajorE0ELSP_0ELNSN_7ScaleInE1ELSQ_1EEEEEENS4_6LayoutINS5_IJNSA_ILi2EEESB_SB_EEENS5_IJSB_NSA_ILi0EEESW_EEEEENS5_IJNS4_10UnderscoreESZ_SZ_EEEEENS4_13SM90_TMA_LOADENS4_14ComposedLayoutINS4_7SwizzleILi1ELi4ELi3EEENS4_18smem_ptr_flag_bitsILi16EEENST_INS5_IJNSA_ILi8EEESG_EEENS5_IJSG_SB_EEEEEEEvNS4_8identityES12_S1C_vS1D_EENS_8epilogue10collective6detail29Sm90TmaWarpSpecializedAdapterINS1G_15DefaultEpilogueISI_SJ_SJ_NS1F_6thread17LinearCombinationISI_Li1EffLNS1K_9ScaleType4KindE0ELNS_15FloatRoundStyleE2ESI_EENS1_15EpilogueDefaultEEEEEvvEEEEvNT_6ParamsE,"",@"SHT_CUDA_INFO"
	.sectionflags	@""
	.align	4


	//----- nvinfo : EIATTR_CUDA_API_VERSION
	.align		4
        /*0000*/ 	.byte	0x04, 0x37
        /*0002*/ 	.short	(.L_21 - .L_20)
.L_20:
        /*0004*/ 	.word	0x00000082


	//----- nvinfo : EIATTR_KPARAM_INFO
	.align		4
.L_21:
        /*0008*/ 	.byte	0x04, 0x17
        /*000a*/ 	.short	(.L_23 - .L_22)
.L_22:
        /*000c*/ 	.word	0x00000000
        /*0010*/ 	.short	0x0000
        /*0012*/ 	.short	0x0070
        /*0014*/ 	.byte	0x00, 0xf0, 0x01, 0x10


	//----- nvinfo : EIATTR_SPARSE_MMA_MASK
	.align		4
.L_23:
        /*0018*/ 	.byte	0x03, 0x50
        /*001a*/ 	.short	0x0000


	//----- nvinfo : EIATTR_MAXREG_COUNT
	.align		4
        /*001c*/ 	.byte	0x03, 0x1b
        /*001e*/ 	.short	0x00a8


	//----- nvinfo : EIATTR_NUM_BARRIERS
	.align		4
        /*0020*/ 	.byte	0x02, 0x4c
        /*0022*/ 	.byte	0x01
	.zero		1


	//----- nvinfo : EIATTR_EXTERNS
	.align		4
        /*0024*/ 	.byte	0x04, 0x0f
        /*0026*/ 	.short	(.L_25 - .L_24)


	//   ....[0]....
	.align		4
.L_24:
        /*0028*/ 	.word	index@(__assertfail)


	//----- nvinfo : EIATTR_ANNOTATIONS
	.align		4
.L_25:
        /*002c*/ 	.byte	0x04, 0x55
        /*002e*/ 	.short	(.L_27 - .L_26)


	//   ....[0]....
.L_26:
        /*0030*/ 	.word	0x00000001
        /*0034*/ 	.byte	0x00, 0x08, 0x00, 0x00, 0x01, 0x00, 0x00, 0x00, 0x20, 0x08, 0x00, 0x00, 0x01, 0x00, 0x00, 0x00
        /* <DEDUP_REMOVED lines=251> */
        /*0ff4*/ 	.byte	0xf0, 0x4a, 0x01, 0x00, 0x01, 0x00, 0x00, 0x00, 0x10, 0x4b, 0x01, 0x00


	//----- nvinfo : EIATTR_MERCURY_ISA_VERSION
	.align		4
.L_27:
        /*1000*/ 	.byte	0x03, 0x5f
        /*1002*/ 	.short	0x0101


	//----- nvinfo : EIATTR_INT_WARP_WIDE_INSTR_OFFSETS
	.align		4
        /*1004*/ 	.byte	0x04, 0x31
        /*1006*/ 	.short	(.L_29 - .L_28)


	//   ....[0]....
.L_28:
        /*1008*/ 	.word	0x00000670


	//   ....[1]....
        /*100c*/ 	.word	0x00000680


	//   ....[2]....
        /*1010*/ 	.word	0x00000710


	//----- nvinfo : EIATTR_COOP_GROUP_MASK_REGIDS
	.align		4
.L_29:
        /*1014*/ 	.byte	0x04, 0x29
        /*1016*/ 	.short	(.L_31 - .L_30)


	//   ....[0]....
.L_30:
        /*1018*/ 	.word	0xffffffff


	//   ....[1]....
        /*101c*/ 	.word	0xffffffff


	//   ....[2]....
        /*1020*/ 	.word	0xffffffff


	//   ....[3]....
        /*1024*/ 	.word	0xffffffff


	//   ....[4]....
        /*1028*/ 	.word	0xffffffff


	//----- nvinfo : EIATTR_COOP_GROUP_INSTR_OFFSETS
	.align		4
.L_31:
        /*102c*/ 	.byte	0x04, 0x28
        /*102e*/ 	.short	(.L_33 - .L_32)


	//   ....[0]....
.L_32:
        /*1030*/ 	.word	0x00000070


	//   ....[1]....
        /*1034*/ 	.word	0x00000080


	//   ....[2]....
        /*1038*/ 	.word	0x000001a0


	//   ....[3]....
        /*103c*/ 	.word	0x00000520


	//   ....[4]....
        /*1040*/ 	.word	0x000012e0


	//----- nvinfo : EIATTR_REG_RECONFIG
	.align		4
.L_33:
        /*1044*/ 	.byte	0x01, 0x54
	.zero		2


	//----- nvinfo : EIATTR_SYSCALL_OFFSETS
	.align		4
        /*1048*/ 	.byte	0x04, 0x46
        /*104a*/ 	.short	(.L_35 - .L_34)


	//   ....[0]....
.L_34:
        /*104c*/ 	.word	0x00001490


	//----- nvinfo : EIATTR_MBARRIER_INSTR_OFFSETS
	.align		4
.L_35:
        /*1050*/ 	.byte	0x04, 0x39
        /*1052*/ 	.short	(.L_37 - .L_36)


	//   ....[0]....
.L_36:
        /*1054*/ 	.word	0x00000340
        /*1058*/ 	.word	0x000000ff
        /*105c*/ 	.word	0x00000000
        /*1060*/ 	.short	0x0100
        /*1062*/ 	.byte	0x08
	.zero		1


	//   ....[1]....
        /*1064*/ 	.word	0x00000350
        /*1068*/ 	.word	0x000000ff
        /*106c*/ 	.word	0x00000070
        /*1070*/ 	.short	0x0100
        /*1072*/ 	.byte	0x08
	.zero		1


	//   ....[2]....
        /*1074*/ 	.word	0x00000360
        /*1078*/ 	.word	0x000000ff
        /*107c*/ 	.word	0x00000008
        /*1080*/ 	.short	0x0100
        /*1082*/ 	.byte	0x08
	.zero		1


	//   ....[3]....
        /*1084*/ 	.word	0x00000370
        /*1088*/ 	.word	0x000000ff
        /*108c*/ 	.word	0x00000078
        /*1090*/ 	.short	0x0100
        /*1092*/ 	.byte	0x08
	.zero		1


	//   ....[4]....
        /*1094*/ 	.word	0x00000380
        /*1098*/ 	.word	0x000000ff
        /*109c*/ 	.word	0x00000010
        /*10a0*/ 	.short	0x0100
        /*10a2*/ 	.byte	0x08
	.zero		1


	//   ....[5]....
        /*10a4*/ 	.word	0x00000390
        /*10a8*/ 	.word	0x000000ff
        /*10ac*/ 	.word	0x00000080
        /*10b0*/ 	.short	0x0100
        /*10b2*/ 	.byte	0x08
	.zero		1


	//   ....[6]....
        /*10b4*/ 	.word	0x000003a0
        /*10b8*/ 	.word	0x000000ff
        /*10bc*/ 	.word	0x00000018
        /*10c0*/ 	.short	0x0100
        /*10c2*/ 	.byte	0x08
	.zero		1


	//   ....[7]....
        /*10c4*/ 	.word	0x000003b0
        /*10c8*/ 	.word	0x000000ff
        /*10cc*/ 	.word	0x00000088
        /*10d0*/ 	.short	0x0100
        /*10d2*/ 	.byte	0x08
	.zero		1


	//   ....[8]....
        /*10d4*/ 	.word	0x000003c0
        /*10d8*/ 	.word	0x000000ff
        /*10dc*/ 	.word	0x00000020
        /*10e0*/ 	.short	0x0100
        /*10e2*/ 	.byte	0x08
	.zero		1


	//   ....[9]....
        /*10e4*/ 	.word	0x000003d0
        /*10e8*/ 	.word	0x000000ff
        /*10ec*/ 	.word	0x00000090
        /*10f0*/ 	.short	0x0100
        /*10f2*/ 	.byte	0x08
	.zero		1


	//   ....[10]....
        /*10f4*/ 	.word	0x000003e0
        /*10f8*/ 	.word	0x000000ff
        /*10fc*/ 	.word	0x00000028
        /*1100*/ 	.short	0x0100
        /*1102*/ 	.byte	0x08
	.zero		1


	//   ....[11]....
        /*1104*/ 	.word	0x000003f0
        /*1108*/ 	.word	0x000000ff
        /*110c*/ 	.word	0x00000098
        /*1110*/ 	.short	0x0100
        /*1112*/ 	.byte	0x08
	.zero		1


	//   ....[12]....
        /*1114*/ 	.word	0x00000400
        /*1118*/ 	.word	0x000000ff
        /*111c*/ 	.word	0x00000030
        /*1120*/ 	.short	0x0100
        /*1122*/ 	.byte	0x08
	.zero		1


	//   ....[13]....
        /*1124*/ 	.word	0x00000410
        /*1128*/ 	.word	0x000000ff
        /*112c*/ 	.word	0x000000a0
        /*1130*/ 	.short	0x0100
        /*1132*/ 	.byte	0x08
	.zero		1


	//   ....[14]....
        /*1134*/ 	.word	0x00000420
        /*1138*/ 	.word	0x000000ff
        /*113c*/ 	.word	0x00000038
        /*1140*/ 	.short	0x0100
        /*1142*/ 	.byte	0x08
	.zero		1


	//   ....[15]....
        /*1144*/ 	.word	0x00000430
        /*1148*/ 	.word	0x000000ff
        /*114c*/ 	.word	0x000000a8
        /*1150*/ 	.short	0x0100
        /*1152*/ 	.byte	0x08
	.zero		1


	//   ....[16]....
        /*1154*/ 	.word	0x00000440
        /*1158*/ 	.word	0x000000ff
        /*115c*/ 	.word	0x00000040
        /*1160*/ 	.short	0x0100
        /*1162*/ 	.byte	0x08
	.zero		1


	//   ....[17]....
        /*1164*/ 	.word	0x00000450
        /*1168*/ 	.word	0x000000ff
        /*116c*/ 	.word	0x000000b0
        /*1170*/ 	.short	0x0100
        /*1172*/ 	.byte	0x08
	.zero		1


	//   ....[18]....
        /*1174*/ 	.word	0x00000460
        /*1178*/ 	.word	0x000000ff
        /*117c*/ 	.word	0x00000048
        /*1180*/ 	.short	0x0100
        /*1182*/ 	.byte	0x08
	.zero		1


	//   ....[19]....
        /*1184*/ 	.word	0x00000470
        /*1188*/ 	.word	0x000000ff
        /*118c*/ 	.word	0x000000b8
        /*1190*/ 	.short	0x0100
        /*1192*/ 	.byte	0x08
	.zero		1


	//   ....[20]....
        /*1194*/ 	.word	0x00000480
        /*1198*/ 	.word	0x000000ff
        /*119c*/ 	.word	0x00000050
        /*11a0*/ 	.short	0x0100
        /*11a2*/ 	.byte	0x08
	.zero		1


	//   ....[21]....
        /*11a4*/ 	.word	0x00000490
        /*11a8*/ 	.word	0x000000ff
        /*11ac*/ 	.word	0x000000c0
        /*11b0*/ 	.short	0x0100
        /*11b2*/ 	.byte	0x08
	.zero		1


	//   ....[22]....
        /*11b4*/ 	.word	0x000004a0
        /*11b8*/ 	.word	0x000000ff
        /*11bc*/ 	.word	0x00000058
        /*11c0*/ 	.short	0x0100
        /*11c2*/ 	.byte	0x08
	.zero		1


	//   ....[23]....
        /*11c4*/ 	.word	0x000004b0
        /*11c8*/ 	.word	0x000000ff
        /*11cc*/ 	.word	0x000000c8
        /*11d0*/ 	.short	0x0100
        /*11d2*/ 	.byte	0x08
	.zero		1


	//   ....[24]....
        /*11d4*/ 	.word	0x000004c0
        /*11d8*/ 	.word	0x000000ff
        /*11dc*/ 	.word	0x00000060
        /*11e0*/ 	.short	0x0100
        /*11e2*/ 	.byte	0x08
	.zero		1


	//   ....[25]....
        /*11e4*/ 	.word	0x000004d0
        /*11e8*/ 	.word	0x000000ff
        /*11ec*/ 	.word	0x000000d0
        /*11f0*/ 	.short	0x0100
        /*11f2*/ 	.byte	0x08
	.zero		1


	//   ....[26]....
        /*11f4*/ 	.word	0x000004e0
        /*11f8*/ 	.word	0x000000ff
        /*11fc*/ 	.word	0x00000068
        /*1200*/ 	.short	0x0100
        /*1202*/ 	.byte	0x08
	.zero		1


	//   ....[27]....
        /*1204*/ 	.word	0x000004f0
        /*1208*/ 	.word	0x000000ff
        /*120c*/ 	.word	0x000000d8
        /*1210*/ 	.short	0x0100
        /*1212*/ 	.byte	0x08
	.zero		1


	//   ....[28]....
        /*1214*/ 	.word	0x00000790
        /*1218*/ 	.word	0x000000ff
        /*121c*/ 	.word	0x000000f0
        /*1220*/ 	.short	0x0100
        /*1222*/ 	.byte	0x10
	.zero		1


	//   ....[29]....
        /*1224*/ 	.word	0x00000830
        /*1228*/ 	.word	0x000000ff
        /*122c*/ 	.word	0x000000f8
        /*1230*/ 	.short	0x0100
        /*1232*/ 	.byte	0x10
	.zero		1


	//   ....[30]....
        /*1234*/ 	.word	0x00001530
        /*1238*/ 	.word	0x00000003
        /*123c*/ 	.word	0x00000000
        /*1240*/ 	.short	0x010a
        /*1242*/ 	.byte	0x3f
	.zero		1


	//   ....[31]....
        /*1244*/ 	.word	0x00001570
        /*1248*/ 	.word	0x00000003
        /*124c*/ 	.word	0x00000000
        /*1250*/ 	.short	0x010a
        /*1252*/ 	.byte	0x3f
	.zero		1


	//   ....[32]....
        /*1254*/ 	.word	0x00001bd0
        /*1258*/ 	.word	0x000000ff
        /*125c*/ 	.word	0x00000000
        /*1260*/ 	.short	0x010a
        /*1262*/ 	.byte	0x04
	.zero		1


	//   ....[33]....
        /*1264*/ 	.word	0x00001c10
        /*1268*/ 	.word	0x000000ff
        /*126c*/ 	.word	0x00000000
        /*1270*/ 	.short	0x010a
        /*1272*/ 	.byte	0x04
	.zero		1


	//   ....[34]....
        /*1274*/ 	.word	0x00002840
        /*1278*/ 	.word	0x000000ff
        /*127c*/ 	.word	0x00000000
        /*1280*/ 	.short	0x0101
        /*1282*/ 	.byte	0x04
	.zero		1


	//   ....[35]....
        /*1284*/ 	.word	0x00002a10
        /*1288*/ 	.word	0x00000000
        /*128c*/ 	.word	0x00000000
        /*1290*/ 	.short	0x0101
        /*1292*/ 	.byte	0x3f
	.zero		1


	//   ....[36]....
        /*1294*/ 	.word	0x000146b0
        /*1298*/ 	.word	0x0000000a
        /*129c*/ 	.word	0x00000070
        /*12a0*/ 	.short	0x010a
        /*12a2*/ 	.byte	0x3f
	.zero		1


	//   ....[37]....
        /*12a4*/ 	.word	0x00014a10
        /*12a8*/ 	.word	0x00000002
        /*12ac*/ 	.word	0x000000f8
        /*12b0*/ 	.short	0x0101
        /*12b2*/ 	.byte	0x3f
	.zero		1


	//   ....[38]....
        /*12b4*/ 	.word	0x00015210
        /*12b8*/ 	.word	0x00000005
        /*12bc*/ 	.word	0x00000000
        /*12c0*/ 	.short	0x010a
        /*12c2*/ 	.byte	0x3f
	.zero		1


	//   ....[39]....
        /*12c4*/ 	.word	0x000152a0
        /*12c8*/ 	.word	0x00000007
        /*12cc*/ 	.word	0x00000000
        /*12d0*/ 	.short	0x010a
        /*12d2*/ 	.byte	0x3f
	.zero		1


	//   ....[40]....
        /*12d4*/ 	.word	0x00015330
        /*12d8*/ 	.word	0x00000007
        /*12dc*/ 	.word	0x00000000
        /*12e0*/ 	.short	0x010a
        /*12e2*/ 	.byte	0x3f
	.zero		1


	//   ....[41]....
        /*12e4*/ 	.word	0x000153c0
        /*12e8*/ 	.word	0x00000007
        /*12ec*/ 	.word	0x00000000
        /*12f0*/ 	.short	0x010a
        /*12f2*/ 	.byte	0x3f
	.zero		1


	//   ....[42]....
        /*12f4*/ 	.word	0x00015450
        /*12f8*/ 	.word	0x00000007
        /*12fc*/ 	.word	0x00000000
        /*1300*/ 	.short	0x010a
        /*1302*/ 	.byte	0x3f
	.zero		1


	//   ....[43]....
        /*1304*/ 	.word	0x000154e0
        /*1308*/ 	.word	0x00000007
        /*130c*/ 	.word	0x00000000
        /*1310*/ 	.short	0x010a
        /*1312*/ 	.byte	0x3f
	.zero		1


	//   ....[44]....
        /*1314*/ 	.word	0x00015570
        /*1318*/ 	.word	0x00000007
        /*131c*/ 	.word	0x00000000
        /*1320*/ 	.short	0x010a
        /*1322*/ 	.byte	0x3f
	.zero		1


	//   ....[45]....
        /*1324*/ 	.word	0x00015600
        /*1328*/ 	.word	0x00000007
        /*132c*/ 	.word	0x00000000
        /*1330*/ 	.short	0x010a
        /*1332*/ 	.byte	0x3f
	.zero		1


	//   ....[46]....
        /*1334*/ 	.word	0x00015690
        /*1338*/ 	.word	0x00000007
        /*133c*/ 	.word	0x00000000
        /*1340*/ 	.short	0x010a
        /*1342*/ 	.byte	0x3f
	.zero		1


	//   ....[47]....
        /*1344*/ 	.word	0x00015720
        /*1348*/ 	.word	0x00000007
        /*134c*/ 	.word	0x00000000
        /*1350*/ 	.short	0x010a
        /*1352*/ 	.byte	0x3f
	.zero		1


	//   ....[48]....
        /*1354*/ 	.word	0x000157b0
        /*1358*/ 	.word	0x00000007
        /*135c*/ 	.word	0x00000000
        /*1360*/ 	.short	0x010a
        /*1362*/ 	.byte	0x3f
	.zero		1


	//   ....[49]....
        /*1364*/ 	.word	0x00015840
        /*1368*/ 	.word	0x00000007
        /*136c*/ 	.word	0x00000000
        /*1370*/ 	.short	0x010a
        /*1372*/ 	.byte	0x3f
	.zero		1


	//   ....[50]....
        /*1374*/ 	.word	0x000158d0
        /*1378*/ 	.word	0x00000007
        /*137c*/ 	.word	0x00000000
        /*1380*/ 	.short	0x010a
        /*1382*/ 	.byte	0x3f
	.zero		1


	//   ....[51]....
        /*1384*/ 	.word	0x00015960
        /*1388*/ 	.word	0x00000003
        /*138c*/ 	.word	0x00000000
        /*1390*/ 	.short	0x010a
        /*1392*/ 	.byte	0x3f
	.zero		1


	//   ....[52]....
        /*1394*/ 	.word	0x000159c0
        /*1398*/ 	.word	0x00000003
        /*139c*/ 	.word	0x00000000
        /*13a0*/ 	.short	0x010a
        /*13a2*/ 	.byte	0x3f
	.zero		1


	//   ....[53]....
        /*13a4*/ 	.word	0x00015a20
        /*13a8*/ 	.word	0x00000006
        /*13ac*/ 	.word	0x00000000
        /*13b0*/ 	.short	0x010a
        /*13b2*/ 	.byte	0x3f
	.zero		1


	//   ....[54]....
        /*13b4*/ 	.word	0x00015af0
        /*13b8*/ 	.word	0x0000000a
        /*13bc*/ 	.word	0x00000070
        /*13c0*/ 	.short	0x010a
        /*13c2*/ 	.byte	0x3f
	.zero		1


	//   ....[55]....
        /*13c4*/ 	.word	0x00015bc0
        /*13c8*/ 	.word	0x00000005
        /*13cc*/ 	.word	0x00000000
        /*13d0*/ 	.short	0x010a
        /*13d2*/ 	.byte	0x3f
	.zero		1


	//   ....[56]....
        /*13d4*/ 	.word	0x00015c10
        /*13d8*/ 	.word	0x00000007
        /*13dc*/ 	.word	0x00000000
        /*13e0*/ 	.short	0x010a
        /*13e2*/ 	.byte	0x3f
	.zero		1


	//   ....[57]....
        /*13e4*/ 	.word	0x00015c60
        /*13e8*/ 	.word	0x00000007
        /*13ec*/ 	.word	0x00000000
        /*13f0*/ 	.short	0x010a
        /*13f2*/ 	.byte	0x3f
	.zero		1


	//   ....[58]....
        /*13f4*/ 	.word	0x00015cb0
        /*13f8*/ 	.word	0x00000007
        /*13fc*/ 	.word	0x00000000
        /*1400*/ 	.short	0x010a
        /*1402*/ 	.byte	0x3f
	.zero		1


	//   ....[59]....
        /*1404*/ 	.word	0x00015d00
        /*1408*/ 	.word	0x00000007
        /*140c*/ 	.word	0x00000000
        /*1410*/ 	.short	0x010a
        /*1412*/ 	.byte	0x3f
	.zero		1


	//   ....[60]....
        /*1414*/ 	.word	0x00015d50
        /*1418*/ 	.word	0x00000007
        /*141c*/ 	.word	0x00000000
        /*1420*/ 	.short	0x010a
        /*1422*/ 	.byte	0x3f
	.zero		1


	//   ....[61]....
        /*1424*/ 	.word	0x00015da0
        /*1428*/ 	.word	0x00000007
        /*142c*/ 	.word	0x00000000
        /*1430*/ 	.short	0x010a
        /*1432*/ 	.byte	0x3f
	.zero		1


	//   ....[62]....
        /*1434*/ 	.word	0x00015df0
        /*1438*/ 	.word	0x00000007
        /*143c*/ 	.word	0x00000000
        /*1440*/ 	.short	0x010a
        /*1442*/ 	.byte	0x3f
	.zero		1


	//   ....[63]....
        /*1444*/ 	.word	0x00015e40
        /*1448*/ 	.word	0x00000007
        /*144c*/ 	.word	0x00000000
        /*1450*/ 	.short	0x010a
        /*1452*/ 	.byte	0x3f
	.zero		1


	//   ....[64]....
        /*1454*/ 	.word	0x00015e90
        /*1458*/ 	.word	0x00000007
        /*145c*/ 	.word	0x00000000
        /*1460*/ 	.short	0x010a
        /*1462*/ 	.byte	0x3f
	.zero		1


	//   ....[65]....
        /*1464*/ 	.word	0x00015ee0
        /*1468*/ 	.word	0x00000007
        /*146c*/ 	.word	0x00000000
        /*1470*/ 	.short	0x010a
        /*1472*/ 	.byte	0x3f
	.zero		1


	//   ....[66]....
        /*1474*/ 	.word	0x00015f30
        /*1478*/ 	.word	0x00000007
        /*147c*/ 	.word	0x00000000
        /*1480*/ 	.short	0x010a
        /*1482*/ 	.byte	0x3f
	.zero		1


	//   ....[67]....
        /*1484*/ 	.word	0x00015f80
        /*1488*/ 	.word	0x00000007
        /*148c*/ 	.word	0x00000000
        /*1490*/ 	.short	0x010a
        /*1492*/ 	.byte	0x3f
	.zero		1


	//----- nvinfo : EIATTR_NUM_MBARRIERS
	.align		4
.L_37:
        /*1494*/ 	.byte	0x03, 0x38
        /*1496*/ 	.short	0x001e


	//----- nvinfo : EIATTR_EXIT_INSTR_OFFSETS
	.align		4
        /*1498*/ 	.byte	0x04, 0x1c
        /*149a*/ 	.short	(.L_39 - .L_38)


	//   ....[0]....
.L_38:
        /*149c*/ 	.word	0x00000890


	//   ....[1]....
        /*14a0*/ 	.word	0x00001200


	//   ....[2]....
        /*14a4*/ 	.word	0x00013c30


	//   ....[3]....
        /*14a8*/ 	.word	0x00014340


	//   ....[4]....
        /*14ac*/ 	.word	0x000159b0


	//----- nvinfo : EIATTR_MAX_THREADS
	.align		4
.L_39:
        /*14b0*/ 	.byte	0x04, 0x05
        /*14b2*/ 	.short	(.L_41 - .L_40)
.L_40:
        /*14b4*/ 	.word	0x00000180
        /*14b8*/ 	.word	0x00000001
        /*14bc*/ 	.word	0x00000001


	//----- nvinfo : EIATTR_CRS_STACK_SIZE
	.align		4
.L_41:
        /*14c0*/ 	.byte	0x04, 0x1e
        /*14c2*/ 	.short	(.L_43 - .L_42)
.L_42:
        /*14c4*/ 	.word	0x00000000


	//----- nvinfo : EIATTR_CBANK_PARAM_SIZE
	.align		4
.L_43:
        /*14c8*/ 	.byte	0x03, 0x19
        /*14ca*/ 	.short	0x0470


	//----- nvinfo : EIATTR_PARAM_CBANK
	.align		4
        /*14cc*/ 	.byte	0x04, 0x0a
        /*14ce*/ 	.short	(.L_45 - .L_44)
	.align		4
.L_44:
        /*14d0*/ 	.word	index@(.nv.constant0._ZN7cutlass13device_kernelINS_4gemm6kernel13GemmUniversalIN4cute5tupleIJiiiiEEENS1_10collective13CollectiveMmaINS1_34MainloopSm90TmaGmmaWarpSpecializedILi14ENS5_IJNS4_1CILi1EEESB_SB_EEENS1_35KernelTmaWarpSpecializedCooperativeEEENS5_IJNSA_ILi256EEESF_NSA_ILi16EEEEEENS_10bfloat16_tENS5_IJlSB_lEEESI_SJ_NS4_8TiledMMAINS4_8MMA_AtomIJNS4_4SM904GMMA28MMA_64x256x16_F32BF16BF16_SSILNSN_5MajorE0ELSP_0ELNSN_7ScaleInE1ELSQ_1EEEEEENS4_6LayoutINS5_IJNSA_ILi2EEESB_SB_EEENS5_IJSB_NSA_ILi0EEESW_EEEEENS5_IJNS4_10UnderscoreESZ_SZ_EEEEENS4_13SM90_TMA_LOADENS4_14ComposedLayoutINS4_7SwizzleILi1ELi4ELi3EEENS4_18smem_ptr_flag_bitsILi16EEENST_INS5_IJNSA_ILi8EEESG_EEENS5_IJSG_SB_EEEEEEEvNS4_8identityES12_S1C_vS1D_EENS_8epilogue10collective6detail29Sm90TmaWarpSpecializedAdapterINS1G_15DefaultEpilogueISI_SJ_SJ_NS1F_6thread17LinearCombinationISI_Li1EffLNS1K_9ScaleType4KindE0ELNS_15FloatRoundStyleE2ESI_EENS1_15EpilogueDefaultEEEEEvvEEEEvNT_6ParamsE)
        /*14d4*/ 	.short	0x0210
        /*14d6*/ 	.short	0x0470


	//----- nvinfo : EIATTR_SW_WAR
	.align		4
.L_45:
        /*14d8*/ 	.byte	0x04, 0x36
        /*14da*/ 	.short	(.L_47 - .L_46)
.L_46:
        /*14dc*/ 	.word	0x00000008
.L_47:


//--------------------- .nv.callgraph             --------------------------
	.section	.nv.callgraph,"",@"SHT_CUDA_CALLGRAPH"
	.align	4
	.sectionentsize	8
	.align		4
        /*0000*/ 	.word	0x00000000
	.align		4
        /*0004*/ 	.word	0xffffffff
	.align		4
        /*0008*/ 	.word	index@(_ZN7cutlass13device_kernelINS_4gemm6kernel13GemmUniversalIN4cute5tupleIJiiiiEEENS1_10collective13CollectiveMmaINS1_34MainloopSm90TmaGmmaWarpSpecializedILi14ENS5_IJNS4_1CILi1EEESB_SB_EEENS1_35KernelTmaWarpSpecializedCooperativeEEENS5_IJNSA_ILi256EEESF_NSA_ILi16EEEEEENS_10bfloat16_tENS5_IJlSB_lEEESI_SJ_NS4_8TiledMMAINS4_8MMA_AtomIJNS4_4SM904GMMA28MMA_64x256x16_F32BF16BF16_SSILNSN_5MajorE0ELSP_0ELNSN_7ScaleInE1ELSQ_1EEEEEENS4_6LayoutINS5_IJNSA_ILi2EEESB_SB_EEENS5_IJSB_NSA_ILi0EEESW_EEEEENS5_IJNS4_10UnderscoreESZ_SZ_EEEEENS4_13SM90_TMA_LOADENS4_14ComposedLayoutINS4_7SwizzleILi1ELi4ELi3EEENS4_18smem_ptr_flag_bitsILi16EEENST_INS5_IJNSA_ILi8EEESG_EEENS5_IJSG_SB_EEEEEEEvNS4_8identityES12_S1C_vS1D_EENS_8epilogue10collective6detail29Sm90TmaWarpSpecializedAdapterINS1G_15DefaultEpilogueISI_SJ_SJ_NS1F_6thread17LinearCombinationISI_Li1EffLNS1K_9ScaleType4KindE0ELNS_15FloatRoundStyleE2ESI_EENS1_15EpilogueDefaultEEEEEvvEEEEvNT_6ParamsE)
	.align		4
        /*000c*/ 	.word	index@(__assertfail)
	.align		4
        /*0010*/ 	.word	0x00000000
	.align		4
        /*0014*/ 	.word	0xfffffffe
	.align		4
        /*0018*/ 	.word	0x00000000
	.align		4
        /*001c*/ 	.word	0xfffffffd
	.align		4
        /*0020*/ 	.word	0x00000000
	.align		4
        /*0024*/ 	.word	0xfffffffc


//--------------------- .nv.constant4             --------------------------
	.section	.nv.constant4,"a",@progbits
	.align	8
	.align		8
.nv.constant4:
        /*0000*/ 	.dword	__assertfail
	.align		8
        /*0008*/ 	.dword	__unnamed_1
	.align		8
        /*0010*/ 	.dword	_ZN40_INTERNAL_bba2c7db_4_k_cu_d2c485b8_103014cuda3std3__45__cpo5beginE
	.align		8
        /*0018*/ 	.dword	_ZN40_INTERNAL_bba2c7db_4_k_cu_d2c485b8_103014cuda3std3__45__cpo3endE
	.align		8
        /*0020*/ 	.dword	_ZN40_INTERNAL_bba2c7db_4_k_cu_d2c485b8_103014cuda3std3__45__cpo6cbeginE
	.align		8
        /*0028*/ 	.dword	_ZN40_INTERNAL_bba2c7db_4_k_cu_d2c485b8_103014cuda3std3__45__cpo4cendE
	.align		8
        /*0030*/ 	.dword	_ZN40_INTERNAL_bba2c7db_4_k_cu_d2c485b8_103014cuda3std3__442_GLOBAL__N__bba2c7db_4_k_cu_d2c485b8_103016ignoreE
	.align		8
        /*0038*/ 	.dword	_ZN40_INTERNAL_bba2c7db_4_k_cu_d2c485b8_103014cuda3std3__419piecewise_constructE
	.align		8
        /*0040*/ 	.dword	_ZN40_INTERNAL_bba2c7db_4_k_cu_d2c485b8_103014cuda3std3__48in_placeE
	.align		8
        /*0048*/ 	.dword	_ZN40_INTERNAL_bba2c7db_4_k_cu_d2c485b8_103014cuda3std6ranges3__45__cpo4swapE
	.align		8
        /*0050*/ 	.dword	_ZN40_INTERNAL_bba2c7db_4_k_cu_d2c485b8_103014cuda3std6ranges3__45__cpo9iter_moveE
	.align		8
        /*0058*/ 	.dword	_ZN40_INTERNAL_bba2c7db_4_k_cu_d2c485b8_103014cute7productE
	.align		8
        /*0060*/ 	.dword	_ZN40_INTERNAL_bba2c7db_4_k_cu_d2c485b8_103014cute1_E
	.align		8
        /*0068*/ 	.dword	$str$22
	.align		8
        /*0070*/ 	.dword	$str$23


//--------------------- .text._ZN7cutlass13device_kernelINS_4gemm6kernel13GemmUniversalIN4cute5tupleIJiiiiEEENS1_10collective13CollectiveMmaINS1_34MainloopSm90TmaGmmaWarpSpecializedILi14ENS5_IJNS4_1CILi1EEESB_SB_EEENS1_35KernelTmaWarpSpecializedCooperativeEEENS5_IJNSA_ILi256EEESF_NSA_ILi16EEEEEENS_10bfloat16_tENS5_IJlSB_lEEESI_SJ_NS4_8TiledMMAINS4_8MMA_AtomIJNS4_4SM904GMMA28MMA_64x256x16_F32BF16BF16_SSILNSN_5MajorE0ELSP_0ELNSN_7ScaleInE1ELSQ_1EEEEEENS4_6LayoutINS5_IJNSA_ILi2EEESB_SB_EEENS5_IJSB_NSA_ILi0EEESW_EEEEENS5_IJNS4_10UnderscoreESZ_SZ_EEEEENS4_13SM90_TMA_LOADENS4_14ComposedLayoutINS4_7SwizzleILi1ELi4ELi3EEENS4_18smem_ptr_flag_bitsILi16EEENST_INS5_IJNSA_ILi8EEESG_EEENS5_IJSG_SB_EEEEEEEvNS4_8identityES12_S1C_vS1D_EENS_8epilogue10collective6detail29Sm90TmaWarpSpecializedAdapterINS1G_15DefaultEpilogueISI_SJ_SJ_NS1F_6thread17LinearCombinationISI_Li1EffLNS1K_9ScaleType4KindE0ELNS_15FloatRoundStyleE2ESI_EENS1_15EpilogueDefaultEEEEEvvEEEEvNT_6ParamsE --------------------------
	.section	.text._ZN7cutlass13device_kernelINS_4gemm6kernel13GemmUniversalIN4cute5tupleIJiiiiEEENS1_10collective13CollectiveMmaINS1_34MainloopSm90TmaGmmaWarpSpecializedILi14ENS5_IJNS4_1CILi1EEESB_SB_EEENS1_35KernelTmaWarpSpecializedCooperativeEEENS5_IJNSA_ILi256EEESF_NSA_ILi16EEEEEENS_10bfloat16_tENS5_IJlSB_lEEESI_SJ_NS4_8TiledMMAINS4_8MMA_AtomIJNS4_4SM904GMMA28MMA_64x256x16_F32BF16BF16_SSILNSN_5MajorE0ELSP_0ELNSN_7ScaleInE1ELSQ_1EEEEEENS4_6LayoutINS5_IJNSA_ILi2EEESB_SB_EEENS5_IJSB_NSA_ILi0EEESW_EEEEENS5_IJNS4_10UnderscoreESZ_SZ_EEEEENS4_13SM90_TMA_LOADENS4_14ComposedLayoutINS4_7SwizzleILi1ELi4ELi3EEENS4_18smem_ptr_flag_bitsILi16EEENST_INS5_IJNSA_ILi8EEESG_EEENS5_IJSG_SB_EEEEEEEvNS4_8identityES12_S1C_vS1D_EENS_8epilogue10collective6detail29Sm90TmaWarpSpecializedAdapterINS1G_15DefaultEpilogueISI_SJ_SJ_NS1F_6thread17LinearCombinationISI_Li1EffLNS1K_9ScaleType4KindE0ELNS_15FloatRoundStyleE2ESI_EENS1_15EpilogueDefaultEEEEEvvEEEEvNT_6ParamsE,"ax",@progbits
	.align	128
.text._ZN7cutlass13device_kernelINS_4gemm6kernel13GemmUniversalIN4cute5tupleIJiiiiEEENS1_10collective13CollectiveMmaINS1_34MainloopSm90TmaGmmaWarpSpecializedILi14ENS5_IJNS4_1CILi1EEESB_SB_EEENS1_35KernelTmaWarpSpecializedCooperativeEEENS5_IJNSA_ILi256EEESF_NSA_ILi16EEEEEENS_10bfloat16_tENS5_IJlSB_lEEESI_SJ_NS4_8TiledMMAINS4_8MMA_AtomIJNS4_4SM904GMMA28MMA_64x256x16_F32BF16BF16_SSILNSN_5MajorE0ELSP_0ELNSN_7ScaleInE1ELSQ_1EEEEEENS4_6LayoutINS5_IJNSA_ILi2EEESB_SB_EEENS5_IJSB_NSA_ILi0EEESW_EEEEENS5_IJNS4_10UnderscoreESZ_SZ_EEEEENS4_13SM90_TMA_LOADENS4_14ComposedLayoutINS4_7SwizzleILi1ELi4ELi3EEENS4_18smem_ptr_flag_bitsILi16EEENST_INS5_IJNSA_ILi8EEESG_EEENS5_IJSG_SB_EEEEEEEvNS4_8identityES12_S1C_vS1D_EENS_8epilogue10collective6detail29Sm90TmaWarpSpecializedAdapterINS1G_15DefaultEpilogueISI_SJ_SJ_NS1F_6thread17LinearCombinationISI_Li1EffLNS1K_9ScaleType4KindE0ELNS_15FloatRoundStyleE2ESI_EENS1_15EpilogueDefaultEEEEEvvEEEEvNT_6ParamsE:
        .type           _ZN7cutlass13device_kernelINS_4gemm6kernel13GemmUniversalIN4cute5tupleIJiiiiEEENS1_10collective13CollectiveMmaINS1_34MainloopSm90TmaGmmaWarpSpecializedILi14ENS5_IJNS4_1CILi1EEESB_SB_EEENS1_35KernelTmaWarpSpecializedCooperativeEEENS5_IJNSA_ILi256EEESF_NSA_ILi16EEEEEENS_10bfloat16_tENS5_IJlSB_lEEESI_SJ_NS4_8TiledMMAINS4_8MMA_AtomIJNS4_4SM904GMMA28MMA_64x256x16_F32BF16BF16_SSILNSN_5MajorE0ELSP_0ELNSN_7ScaleInE1ELSQ_1EEEEEENS4_6LayoutINS5_IJNSA_ILi2EEESB_SB_EEENS5_IJSB_NSA_ILi0EEESW_EEEEENS5_IJNS4_10UnderscoreESZ_SZ_EEEEENS4_13SM90_TMA_LOADENS4_14ComposedLayoutINS4_7SwizzleILi1ELi4ELi3EEENS4_18smem_ptr_flag_bitsILi16EEENST_INS5_IJNSA_ILi8EEESG_EEENS5_IJSG_SB_EEEEEEEvNS4_8identityES12_S1C_vS1D_EENS_8epilogue10collective6detail29Sm90TmaWarpSpecializedAdapterINS1G_15DefaultEpilogueISI_SJ_SJ_NS1F_6thread17LinearCombinationISI_Li1EffLNS1K_9ScaleType4KindE0ELNS_15FloatRoundStyleE2ESI_EENS1_15EpilogueDefaultEEEEEvvEEEEvNT_6ParamsE,@function
        .size           _ZN7cutlass13device_kernelINS_4gemm6kernel13GemmUniversalIN4cute5tupleIJiiiiEEENS1_10collective13CollectiveMmaINS1_34MainloopSm90TmaGmmaWarpSpecializedILi14ENS5_IJNS4_1CILi1EEESB_SB_EEENS1_35KernelTmaWarpSpecializedCooperativeEEENS5_IJNSA_ILi256EEESF_NSA_ILi16EEEEEENS_10bfloat16_tENS5_IJlSB_lEEESI_SJ_NS4_8TiledMMAINS4_8MMA_AtomIJNS4_4SM904GMMA28MMA_64x256x16_F32BF16BF16_SSILNSN_5MajorE0ELSP_0ELNSN_7ScaleInE1ELSQ_1EEEEEENS4_6LayoutINS5_IJNSA_ILi2EEESB_SB_EEENS5_IJSB_NSA_ILi0EEESW_EEEEENS5_IJNS4_10UnderscoreESZ_SZ_EEEEENS4_13SM90_TMA_LOADENS4_14ComposedLayoutINS4_7SwizzleILi1ELi4ELi3EEENS4_18smem_ptr_flag_bitsILi16EEENST_INS5_IJNSA_ILi8EEESG_EEENS5_IJSG_SB_EEEEEEEvNS4_8identityES12_S1C_vS1D_EENS_8epilogue10collective6detail29Sm90TmaWarpSpecializedAdapterINS1G_15DefaultEpilogueISI_SJ_SJ_NS1F_6thread17LinearCombinationISI_Li1EffLNS1K_9ScaleType4KindE0ELNS_15FloatRoundStyleE2ESI_EENS1_15EpilogueDefaultEEEEEvvEEEEvNT_6ParamsE,(.L_x_597 - _ZN7cutlass13device_kernelINS_4gemm6kernel13GemmUniversalIN4cute5tupleIJiiiiEEENS1_10collective13CollectiveMmaINS1_34MainloopSm90TmaGmmaWarpSpecializedILi14ENS5_IJNS4_1CILi1EEESB_SB_EEENS1_35KernelTmaWarpSpecializedCooperativeEEENS5_IJNSA_ILi256EEESF_NSA_ILi16EEEEEENS_10bfloat16_tENS5_IJlSB_lEEESI_SJ_NS4_8TiledMMAINS4_8MMA_AtomIJNS4_4SM904GMMA28MMA_64x256x16_F32BF16BF16_SSILNSN_5MajorE0ELSP_0ELNSN_7ScaleInE1ELSQ_1EEEEEENS4_6LayoutINS5_IJNSA_ILi2EEESB_SB_EEENS5_IJSB_NSA_ILi0EEESW_EEEEENS5_IJNS4_10UnderscoreESZ_SZ_EEEEENS4_13SM90_TMA_LOADENS4_14ComposedLayoutINS4_7SwizzleILi1ELi4ELi3EEENS4_18smem_ptr_flag_bitsILi16EEENST_INS5_IJNSA_ILi8EEESG_EEENS5_IJSG_SB_EEEEEEEvNS4_8identityES12_S1C_vS1D_EENS_8epilogue10collective6detail29Sm90TmaWarpSpecializedAdapterINS1G_15DefaultEpilogueISI_SJ_SJ_NS1F_6thread17LinearCombinationISI_Li1EffLNS1K_9ScaleType4KindE0ELNS_15FloatRoundStyleE2ESI_EENS1_15EpilogueDefaultEEEEEvvEEEEvNT_6ParamsE)
        .other          _ZN7cutlass13device_kernelINS_4gemm6kernel13GemmUniversalIN4cute5tupleIJiiiiEEENS1_10collective13CollectiveMmaINS1_34MainloopSm90TmaGmmaWarpSpecializedILi14ENS5_IJNS4_1CILi1EEESB_SB_EEENS1_35KernelTmaWarpSpecializedCooperativeEEENS5_IJNSA_ILi256EEESF_NSA_ILi16EEEEEENS_10bfloat16_tENS5_IJlSB_lEEESI_SJ_NS4_8TiledMMAINS4_8MMA_AtomIJNS4_4SM904GMMA28MMA_64x256x16_F32BF16BF16_SSILNSN_5MajorE0ELSP_0ELNSN_7ScaleInE1ELSQ_1EEEEEENS4_6LayoutINS5_IJNSA_ILi2EEESB_SB_EEENS5_IJSB_NSA_ILi0EEESW_EEEEENS5_IJNS4_10UnderscoreESZ_SZ_EEEEENS4_13SM90_TMA_LOADENS4_14ComposedLayoutINS4_7SwizzleILi1ELi4ELi3EEENS4_18smem_ptr_flag_bitsILi16EEENST_INS5_IJNSA_ILi8EEESG_EEENS5_IJSG_SB_EEEEEEEvNS4_8identityES12_S1C_vS1D_EENS_8epilogue10collective6detail29Sm90TmaWarpSpecializedAdapterINS1G_15DefaultEpilogueISI_SJ_SJ_NS1F_6thread17LinearCombinationISI_Li1EffLNS1K_9ScaleType4KindE0ELNS_15FloatRoundStyleE2ESI_EENS1_15EpilogueDefaultEEEEEvvEEEEvNT_6ParamsE,@"STO_CUDA_ENTRY STV_DEFAULT"
_ZN7cutlass13device_kernelINS_4gemm6kernel13GemmUniversalIN4cute5tupleIJiiiiEEENS1_10collective13CollectiveMmaINS1_34MainloopSm90TmaGmmaWarpSpecializedILi14ENS5_IJNS4_1CILi1EEESB_SB_EEENS1_35KernelTmaWarpSpecializedCooperativeEEENS5_IJNSA_ILi256EEESF_NSA_ILi16EEEEEENS_10bfloat16_tENS5_IJlSB_lEEESI_SJ_NS4_8TiledMMAINS4_8MMA_AtomIJNS4_4SM904GMMA28MMA_64x256x16_F32BF16BF16_SSILNSN_5MajorE0ELSP_0ELNSN_7ScaleInE1ELSQ_1EEEEEENS4_6LayoutINS5_IJNSA_ILi2EEESB_SB_EEENS5_IJSB_NSA_ILi0EEESW_EEEEENS5_IJNS4_10UnderscoreESZ_SZ_EEEEENS4_13SM90_TMA_LOADENS4_14ComposedLayoutINS4_7SwizzleILi1ELi4ELi3EEENS4_18smem_ptr_flag_bitsILi16EEENST_INS5_IJNSA_ILi8EEESG_EEENS5_IJSG_SB_EEEEEEEvNS4_8identityES12_S1C_vS1D_EENS_8epilogue10collective6detail29Sm90TmaWarpSpecializedAdapterINS1G_15DefaultEpilogueISI_SJ_SJ_NS1F_6thread17LinearCombinationISI_Li1EffLNS1K_9ScaleType4KindE0ELNS_15FloatRoundStyleE2ESI_EENS1_15EpilogueDefaultEEEEEvvEEEEvNT_6ParamsE:
[----:B------:R-:W0:Y:S02]  /*0000*/  LDC R1, c[0x0][0x28] ;  /* 0x00000a00ff017b82 */ /* 0x000e240000000800 */
[----:B0-----:R-:W-:Y:S01]  /*0010*/  VIADD R1, R1, 0xfffffd40 ;  /* 0xfffffd4001017836 */ /* 0x001fe20000000000 */
[----:B------:R-:W0:Y:S01]  /*0020*/  S2R R2, SR_TID.X ;  /* 0x0000000000027919 */ /* 0x000e220000002100 */
[----:B------:R-:W-:Y:S01]  /*0030*/  ELECT P0, URZ, PT ;  /* 0x00000000003f782f */ /* 0x000fe20003800000 */
[----:B------:R-:W-:Y:S01]  /*0040*/  BSSY B0, `(.L_x_0) ;  /* 0x0000015000007945 */ /* 0x000fe20003800000 */
[--C-:B0-----:R-:W-:Y:S02]  /*0050*/  SHF.R.U32.HI R0, RZ, 0x5, R2.reuse ;  /* 0x00000005ff007819 */ /* 0x101fe40000011602 */
[----:B------:R-:W-:-:S03]  /*0060*/  SHF.R.U32.HI R160, RZ, 0x7, R2 ;  /* 0x00000007ffa07819 */ /* 0x000fc60000011602 */
[----:B------:R-:W0:Y:S04]  /*0070*/  SHFL.IDX PT, R3, R0, RZ, 0x1f ;  /* 0x00001fff00037589 */ /* 0x000e2800000e0000 */
[----:B------:R-:W1:Y:S01]  /*0080*/  SHFL.IDX PT, R2, R160, RZ, 0x1f ;  /* 0x00001fffa0027589 */ /* 0x000e6200000e0000 */
[----:B0-----:R-:W-:Y:S02]  /*0090*/  R2UR UR10, R3 ;  /* 0x00000000030a72ca */ /* 0x001fe400000e0000 */
[----:B-1----:R-:W-:-:S11]  /*00a0*/  R2UR UR5, R2 ;  /* 0x00000000020572ca */ /* 0x002fd600000e0000 */
[----:B------:R-:W-:Y:S02]  /*00b0*/  USHF.R.S32.HI UR4, URZ, 0x1f, UR10 ;  /* 0x0000001f3f047899 */ /* 0x000fe4000801140a */
[----:B------:R-:W-:Y:S02]  /*00c0*/  ISETP.NE.OR P0, PT, RZ, UR10, !P0 ;  /* 0x0000000aff007c0c */ /* 0x000fe4000c705670 */
[----:B------:R-:W-:-:S04]  /*00d0*/  ULEA.HI UR4, UR4, UR10, URZ, 0x2 ;  /* 0x0000000a04047291 */ /* 0x000fc8000f8f103f */
[----:B------:R-:W-:-:S04]  /*00e0*/  ULOP3.LUT UR4, UR4, 0xfffffffc, URZ, 0xc0, !UPT ;  /* 0xfffffffc04047892 */ /* 0x000fc8000f8ec03f */
[----:B------:R-:W-:-:S03]  /*00f0*/  UIADD3 UR10, UR10, -UR4, URZ ;  /* 0x800000040a0a7290 */ /* 0x000fc6000fffe03f */
[----:B------:R-:W-:Y:S09]  /*0100*/  @P0 BRA `(.L_x_1) ;  /* 0x0000000000200947 */ /* 0x000ff20003800000 */
[----:B------:R-:W-:Y:S02]  /*0110*/  ULDC.64 UR6, c[0x0][0x198] ;  /* 0x0000660000067ab9 */ /* 0x000fe40000000a00 */
[----:B------:R-:W-:Y:S02]  /*0120*/  UIADD3 UR8, UP0, UR6, 0xf0, URZ ;  /* 0x000000f006087890 */ /* 0x000fe4000ff1e03f */
[----:B------:R-:W-:Y:S02]  /*0130*/  UIADD3 UR6, UP1, UR6, 0x1f0, URZ ;  /* 0x000001f006067890 */ /* 0x000fe4000ff3e03f */
[----:B------:R-:W-:Y:S02]  /*0140*/  UIADD3.X UR9, URZ, UR7, URZ, UP0, !UPT ;  /* 0x000000073f097290 */ /* 0x000fe400087fe43f */
[----:B------:R-:W-:-:S07]  /*0150*/  UIADD3.X UR7, URZ, UR7, URZ, UP1, !UPT ;  /* 0x000000073f077290 */ /* 0x000fce0008ffe43f */
[----:B------:R0:W-:Y:S02]  /*0160*/  UTMACCTL.PF [UR8] ;  /* 0x00000000080079b9 */ /* 0x0001e40008040000 */
[----:B------:R0:W-:Y:S02]  /*0170*/  UTMACCTL.PF [UR6] ;  /* 0x00000000060079b9 */ /* 0x0001e40008040000 */
[----:B0-----:R-:W-:Y:S01]  /*0180*/  NOP ;  /* 0x0000000000007918 */ /* 0x001fe20000000000 */
.L_x_1:
[----:B------:R-:W-:Y:S05]  /*0190*/  BSYNC B0 ;  /* 0x0000000000007941 */ /* 0x000fea0003800000 */
.L_x_0:
[----:B------:R-:W0:Y:S01]  /*01a0*/  SHFL.IDX PT, R2, R0, RZ, 0x1f ;  /* 0x00001fff00027589 */ /* 0x000e2200000e0000 */
[----:B------:R-:W-:Y:S01]  /*01b0*/  UISETP.NE.AND UP0, UPT, UR10, 0x3, UPT ;  /* 0x000000030a00788c */ /* 0x000fe2000bf05270 */
[----:B------:R-:W-:Y:S01]  /*01c0*/  ISETP.NE.AND P1, PT, RZ, UR5, PT ;  /* 0x00000005ff007c0c */ /* 0x000fe2000bf25270 */
[----:B------:R-:W-:Y:S02]  /*01d0*/  UIADD3 UR18, UR5, -0x1, URZ ;  /* 0xffffffff05127890 */ /* 0x000fe4000fffe03f */
[----:B------:R-:W-:Y:S02]  /*01e0*/  UISETP.EQ.OR UP0, UPT, UR10, URZ, !UP0 ;  /* 0x0000003f0a00728c */ /* 0x000fe4000c702670 */
[----:B------:R-:W-:Y:S02]  /*01f0*/  UISETP.GE.U32.AND UP1, UPT, UR18, 0x2, UPT ;  /* 0x000000021200788c */ /* 0x000fe4000bf26070 */
[----:B------:R-:W-:-:S04]  /*0200*/  UISETP.EQ.AND UP0, UPT, UR5, URZ, UP0 ;  /* 0x0000003f0500728c */ /* 0x000fc80008702270 */
[----:B------:R-:W-:-:S04]  /*0210*/  USEL UR40, URZ, 0x1, !UP0 ;  /* 0x000000013f287887 */ /* 0x000fc8000c000000 */
[----:B------:R-:W-:Y:S01]  /*0220*/  USEL UR40, UR40, 0x2, UP1 ;  /* 0x0000000228287887 */ /* 0x000fe20008800000 */
[----:B0-----:R-:W-:-:S13]  /*0230*/  ISETP.NE.AND P0, PT, R2, RZ, PT ;  /* 0x000000ff0200720c */ /* 0x001fda0003f05270 */
[----:B------:R-:W-:Y:S05]  /*0240*/  @P0 BRA `(.L_x_2) ;  /* 0x0000000000b40947 */ /* 0x000fea0003800000 */
[----:B------:R-:W-:Y:S01]  /*0250*/  ELECT P0, URZ, PT ;  /* 0x00000000003f782f */ /* 0x000fe20003800000 */
[----:B------:R-:W-:-:S12]  /*0260*/  BSSY B0, `(.L_x_2) ;  /* 0x000002b000007945 */ /* 0x000fd80003800000 */
[----:B------:R-:W-:Y:S05]  /*0270*/  @!P0 BRA `(.L_x_3) ;  /* 0x0000000000a48947 */ /* 0x000fea0003800000 */
[----:B------:R-:W0:Y:S01]  /*0280*/  S2UR UR8, SR_CgaCtaId ;  /* 0x00000000000879c3 */ /* 0x000e220000008800 */
[----:B------:R-:W-:Y:S01]  /*0290*/  UMOV UR4, 0x400 ;  /* 0x0000040000047882 */ /* 0x000fe20000000000 */
[----:B------:R-:W-:Y:S01]  /*02a0*/  UMOV UR5, 0x1 ;  /* 0x0000000100057882 */ /* 0x000fe20000000000 */
[----:B------:R-:W-:Y:S02]  /*02b0*/  UMOV UR6, 0x100 ;  /* 0x0000010000067882 */ /* 0x000fe40000000000 */
[----:B------:R-:W-:-:S04]  /*02c0*/  UIADD3 UR6, -UR6, 0x100000, URZ ;  /* 0x0010000006067890 */ /* 0x000fc8000fffe13f */
[----:B------:R-:W-:Y:S02]  /*02d0*/  USHF.L.U32 UR7, UR6, 0xb, URZ ;  /* 0x0000000b06077899 */ /* 0x000fe4000800063f */
[----:B------:R-:W-:Y:S02]  /*02e0*/  USHF.L.U32 UR6, UR6, 0x1, URZ ;  /* 0x0000000106067899 */ /* 0x000fe4000800063f */
[----:B0-----:R-:W-:Y:S02]  /*02f0*/  ULEA UR8, UR8, UR4, 0x18 ;  /* 0x0000000408087291 */ /* 0x001fe4000f8ec03f */
[----:B------:R-:W-:-:S04]  /*0300*/  UIADD3 UR4, -UR5, 0x100000, URZ ;  /* 0x0010000005047890 */ /* 0x000fc8000fffe13f */
[----:B------:R-:W-:Y:S02]  /*0310*/  USHF.L.U32 UR5, UR4, 0xb, URZ ;  /* 0x0000000b04057899 */ /* 0x000fe4000800063f */
[----:B------:R-:W-:Y:S01]  /*0320*/  USHF.L.U32 UR4, UR4, 0x1, URZ ;  /* 0x0000000104047899 */ /* 0x000fe2000800063f */
[----:B------:R-:W0:Y:S11]  /*0330*/  FENCE.VIEW.ASYNC.S ;  /* 0x00000000000073c6 */ /* 0x000e360000000000 */
[----:B0-----:R0:W1:Y:S01]  /*0340*/  SYNCS.EXCH.64 URZ, [UR8], UR4 ;  /* 0x00000004083f75b2 */ /* 0x0010620008000100 */
[----:B------:R0:W2:Y:S01]  /*0350*/  SYNCS.EXCH.64 URZ, [UR8+0x70], UR6 ;  /* 0x00007006083f75b2 */ /* 0x0000a20008000100 */
[----:B------:R0:W3:Y:S01]  /*0360*/  SYNCS.EXCH.64 URZ, [UR8+0x8], UR4 ;  /* 0x00000804083f75b2 */ /* 0x0000e20008000100 */
[----:B------:R0:W4:Y:S01]  /*0370*/  SYNCS.EXCH.64 URZ, [UR8+0x78], UR6 ;  /* 0x00007806083f75b2 */ /* 0x0001220008000100 */
[----:B------:R0:W0:Y:S01]  /*0380*/  SYNCS.EXCH.64 URZ, [UR8+0x10], UR4 ;  /* 0x00001004083f75b2 */ /* 0x0000220008000100 */
        /* <DEDUP_REMOVED lines=23> */
[----:B-1234-:R-:W-:Y:S01]  /*0500*/  NOP ;  /* 0x0000000000007918 */ /* 0x01efe20000000000 */
.L_x_3:
[----:B0-----:R-:W-:Y:S05]  /*0510*/  BSYNC B0 ;  /* 0x0000000000007941 */ /* 0x001fea0003800000 */
.L_x_2:
[----:B------:R-:W0:Y:S01]  /*0520*/  SHFL.IDX PT, R0, R0, RZ, 0x1f ;  /* 0x00001fff00007589 */ /* 0x000e2200000e0000 */
[----:B------:R-:W-:Y:S01]  /*0530*/  ELECT P0, URZ, PT ;  /* 0x00000000003f782f */ /* 0x000fe20003800000 */
[----:B------:R-:W1:Y:S01]  /*0540*/  S2UR UR17, SR_CTAID.Y ;  /* 0x00000000001179c3 */ /* 0x000e620000002600 */
[----:B------:R-:W-:Y:S01]  /*0550*/  ULDC UR5, c[0x0][0x65c] ;  /* 0x0001970000057ab9 */ /* 0x000fe20000000800 */
[----:B------:R-:W-:Y:S01]  /*0560*/  UMOV UR12, 0x20 ;  /* 0x00000020000c7882 */ /* 0x000fe20000000000 */
[----:B------:R-:W-:Y:S01]  /*0570*/  UISETP.NE.AND UP2, UPT, UR5, 0x1, UPT ;  /* 0x000000010500788c */ /* 0x000fe2000bf45270 */
[----:B------:R-:W-:Y:S01]  /*0580*/  NOP ;  /* 0x0000000000007918 */ /* 0x000fe20000000000 */
[----:B------:R-:W-:Y:S02]  /*0590*/  NOP ;  /* 0x0000000000007918 */ /* 0x000fe40000000000 */
[----:B------:R-:W-:Y:S01]  /*05a0*/  UP2UR UR46, UPR, URZ, 0x4 ;  /* 0x000000043f2e7883 */ /* 0x000fe20008000000 */
[----:B------:R-:W2:Y:S01]  /*05b0*/  S2UR UR4, SR_CTAID.X ;  /* 0x00000000000479c3 */ /* 0x000ea20000002500 */
[----:B------:R-:W-:-:S02]  /*05c0*/  PLOP3.LUT P2, PT, PT, PT, UP2, 0x80, 0x0 ;  /* 0x000000000000781c */ /* 0x000fc40003f4f028 */
[----:B------:R-:W-:Y:S02]  /*05d0*/  PLOP3.LUT P4, PT, PT, PT, UP2, 0x80, 0x0 ;  /* 0x000000000000781c */ /* 0x000fe40003f8f028 */
[----:B------:R-:W-:Y:S01]  /*05e0*/  PLOP3.LUT P3, PT, PT, PT, UP2, 0x80, 0x0 ;  /* 0x000000000000781c */ /* 0x000fe20003f6f028 */
[----:B------:R-:W-:Y:S01]  /*05f0*/  @UP2 ULDC UR14, c[0x0][0x10] ;  /* 0x00000400000e2ab9 */ /* 0x000fe20000000800 */
[----:B------:R-:W-:Y:S01]  /*0600*/  @UP2 UMOV UR9, URZ ;  /* 0x0000003f00092c82 */ /* 0x000fe20008000000 */
[----:B------:R-:W-:Y:S01]  /*0610*/  @!UP2 ULDC UR11, c[0x0][0xc] ;  /* 0x00000300000baab9 */ /* 0x000fe20000000800 */
[----:B0-----:R-:W-:Y:S01]  /*0620*/  ISETP.NE.OR P0, PT, R0, RZ, !P0 ;  /* 0x000000ff0000720c */ /* 0x001fe20004705670 */
[----:B-1----:R-:W-:Y:S02]  /*0630*/  @UP2 UMOV UR7, UR17 ;  /* 0x0000001100072c82 */ /* 0x002fe40008000000 */
[----:B------:R-:W-:Y:S01]  /*0640*/  @UP2 UMOV UR8, UR7 ;  /* 0x0000000700082c82 */ /* 0x000fe20008000000 */
[----:B------:R-:W-:Y:S01]  /*0650*/  @!UP2 UMOV UR7, UR17 ;  /* 0x000000110007ac82 */ /* 0x000fe20008000000 */
[----:B--2---:R-:W-:-:S08]  /*0660*/  @UP2 UIMAD.WIDE.U32 UR14, UR4, UR14, UR8 ;  /* 0x0000000e040e22a5 */ /* 0x004fd0000f8e0008 */
[----:B------:R-:W-:Y:S01]  /*0670*/  VOTEU.ALL UP0, P0 ;  /* 0x00000000003f7886 */ /* 0x000fe20000000000 */
[----:B------:R-:W-:Y:S01]  /*0680*/  VOTEU.ALL UP1, P0 ;  /* 0x00000000003f7886 */ /* 0x000fe20000020000 */
[----:B------:R-:W-:-:S03]  /*0690*/  IMAD.U32 R2, RZ, RZ, UR14 ;  /* 0x0000000eff027e24 */ /* 0x000fc6000f8e00ff */
[----:B------:R-:W0:Y:S01]  /*06a0*/  @!UP0 S2UR UR6, SR_CgaCtaId ;  /* 0x00000000000689c3 */ /* 0x000e220000008800 */
[----:B------:R-:W-:Y:S01]  /*06b0*/  @!UP0 UMOV UR5, 0x400 ;  /* 0x0000040000058882 */ /* 0x000fe20000000000 */
[----:B------:R-:W-:-:S04]  /*06c0*/  @!UP0 UIADD3 UR12, -UR12, 0x100000, URZ ;  /* 0x001000000c0c8890 */ /* 0x000fc8000fffe13f */
[----:B------:R-:W-:Y:S02]  /*06d0*/  @!UP0 USHF.L.U32 UR13, UR12, 0xb, URZ ;  /* 0x0000000b0c0d8899 */ /* 0x000fe4000800063f */
[----:B------:R-:W-:Y:S01]  /*06e0*/  @!UP0 USHF.L.U32 UR12, UR12, 0x1, URZ ;  /* 0x000000010c0c8899 */ /* 0x000fe2000800063f */
[----:B------:R-:W-:Y:S01]  /*06f0*/  IMAD.U32 R3, RZ, RZ, UR15 ;  /* 0x0000000fff037e24 */ /* 0x000fe2000f8e00ff */
[----:B0-----:R-:W-:Y:S01]  /*0700*/  @!UP0 ULEA UR16, UR6, UR5, 0x18 ;  /* 0x0000000506108291 */ /* 0x001fe2000f8ec03f */
[----:B------:R-:W-:Y:S01]  /*0710*/  VOTEU.ALL UP0, P0 ;  /* 0x00000000003f7886 */ /* 0x000fe20000000000 */
[----:B------:R-:W-:Y:S01]  /*0720*/  PLOP3.LUT P0, PT, PT, PT, UP2, 0x80, 0x0 ;  /* 0x000000000000781c */ /* 0x000fe20003f0f028 */
[----:B------:R-:W-:Y:S01]  /*0730*/  UMOV UR5, URZ ;  /* 0x0000003f00057c82 */ /* 0x000fe20008000000 */
[----:B------:R-:W-:Y:S01]  /*0740*/  @UP2 UMOV UR6, URZ ;  /* 0x0000003f00062c82 */ /* 0x000fe20008000000 */
[----:B------:R-:W-:Y:S02]  /*0750*/  @!UP2 UIMAD.WIDE.U32 UR8, UR11, UR7, UR4 ;  /* 0x000000070b08a2a5 */ /* 0x000fe4000f8e0004 */
[----:B------:R-:W-:-:S04]  /*0760*/  @UP2 UIADD3 UR6, UR15, UR6, URZ ;  /* 0x000000060f062290 */ /* 0x000fc8000fffe03f */
[----:B------:R-:W-:Y:S01]  /*0770*/  IMAD.U32 R5, RZ, RZ, UR9 ;  /* 0x00000009ff057e24 */ /* 0x000fe2000f8e00ff */
[----:B------:R-:W0:Y:S02]  /*0780*/  FENCE.VIEW.ASYNC.S ;  /* 0x00000000000073c6 */ /* 0x000e240000000000 */
[----:B0-----:R0:W1:Y:S01]  /*0790*/  @!UP0 SYNCS.EXCH.64 URZ, [UR16+0xf0], UR12 ;  /* 0x0000f00c103f85b2 */ /* 0x0010620008000100 */
[----:B------:R-:W-:Y:S02]  /*07a0*/  @P2 IMAD.U32 R6, RZ, RZ, UR6 ;  /* 0x00000006ff062e24 */ /* 0x000fe4000f8e00ff */
[----:B------:R-:W-:Y:S02]  /*07b0*/  @P0 IMAD.MOV.U32 R7, RZ, RZ, R2 ;  /* 0x000000ffff070224 */ /* 0x000fe400078e0002 */
[----:B------:R-:W-:Y:S02]  /*07c0*/  IMAD.U32 R2, RZ, RZ, UR8 ;  /* 0x00000008ff027e24 */ /* 0x000fe4000f8e00ff */
[----:B------:R-:W-:-:S02]  /*07d0*/  @!P4 IMAD.MOV.U32 R6, RZ, RZ, R5 ;  /* 0x000000ffff06c224 */ /* 0x000fc400078e0005 */
[----:B------:R-:W-:Y:S02]  /*07e0*/  @!P3 IMAD.MOV.U32 R7, RZ, RZ, R2 ;  /* 0x000000ffff07b224 */ /* 0x000fe400078e0002 */
[----:B------:R-:W-:Y:S01]  /*07f0*/  IMAD.U32 R3, RZ, RZ, UR9 ;  /* 0x00000009ff037e24 */ /* 0x000fe2000f8e00ff */
[----:B------:R0:W-:Y:S01]  /*0800*/  STL [R1+0x200], R6 ;  /* 0x0002000601007387 */ /* 0x0001e20000100800 */
[----:B------:R-:W-:-:S03]  /*0810*/  IMAD.U32 R4, RZ, RZ, UR8 ;  /* 0x00000008ff047e24 */ /* 0x000fc6000f8e00ff */
[----:B------:R0:W-:Y:S01]  /*0820*/  STL [R1+0x204], R7 ;  /* 0x0002040701007387 */ /* 0x0001e20000100800 */
[----:B------:R0:W1:Y:S01]  /*0830*/  @!UP1 SYNCS.EXCH.64 URZ, [UR16+0xf8], UR12 ;  /* 0x0000f80c103f95b2 */ /* 0x0000620008000100 */
[----:B------:R-:W-:Y:S01]  /*0840*/  NOP ;  /* 0x0000000000007918 */ /* 0x000fe20000000000 */
[----:B-1----:R-:W-:Y:S06]  /*0850*/  BAR.SYNC.DEFER_BLOCKING 0x0 ;  /* 0x0000000000007b1d */ /* 0x002fec0000010000 */
[----:B------:R-:W-:Y:S05]  /*0860*/  @!P1 BRA `(.L_x_4) ;  /* 0x0000013000f49947 */ /* 0x000fea0003800000 */
[----:B------:R-:W-:-:S06]  /*0870*/  UISETP.GT.U32.AND UP0, UPT, UR18, 0x1, UPT ;  /* 0x000000011200788c */ /* 0x000fcc000bf04070 */
[----:B------:R-:W-:-:S13]  /*0880*/  PLOP3.LUT P0, PT, PT, PT, UP0, 0x80, 0x0 ;  /* 0x000000000000781c */ /* 0x000fda0003f0f008 */
[----:B0-----:R-:W-:Y:S05]  /*0890*/  @P0 EXIT ;  /* 0x000000000000094d */ /* 0x001fea0003800000 */
[----:B------:R-:W-:Y:S01]  /*08a0*/  ULDC.64 UR8, c[0x0][0x650] ;  /* 0x0001940000087ab9 */ /* 0x000fe20000000a00 */
[----:B------:R-:W-:Y:S01]  /*08b0*/  UMOV UR42, 0xffffffff ;  /* 0xffffffff002a7882 */ /* 0x000fe20000000000 */
[----:B------:R-:W-:Y:S01]  /*08c0*/  ISETP.GE.U32.AND P0, PT, R7, UR8, PT ;  /* 0x0000000807007c0c */ /* 0x000fe2000bf06070 */
[----:B------:R-:W-:Y:S01]  /*08d0*/  UMOV UR41, 0xffffffff ;  /* 0xffffffff00297882 */ /* 0x000fe20000000000 */
[----:B------:R-:W-:Y:S01]  /*08e0*/  UMOV UR44, 0xffffffff ;  /* 0xffffffff002c7882 */ /* 0x000fe20000000000 */
[----:B------:R-:W-:Y:S02]  /*08f0*/  PRMT R0, RZ, 0x7610, R0 ;  /* 0x00007610ff007816 */ /* 0x000fe40000000000 */
[----:B------:R-:W-:-:S13]  /*0900*/  ISETP.GE.U32.AND.EX P0, PT, R6, UR9, PT, P0 ;  /* 0x0000000906007c0c */ /* 0x000fda000bf06100 */
[----:B------:R-:W-:Y:S05]  /*0910*/  @P0 BRA `(.L_x_5) ;  /* 0x0000000400800947 */ /* 0x000fea0003800000 */
[----:B------:R-:W-:Y:S01]  /*0920*/  I2FP.F32.U32 R0, UR4 ;  /* 0x0000000400007c45 */ /* 0x000fe20008201000 */
[----:B------:R-:W-:Y:S01]  /*0930*/  ULDC.64 UR16, c[0x0][0x628] ;  /* 0x00018a0000107ab9 */ /* 0x000fe20000000a00 */
[----:B------:R-:W-:Y:S01]  /*0940*/  ULDC UR6, c[0x0][0x150] ;  /* 0x0000540000067ab9 */ /* 0x000fe20000000800 */
[----:B------:R-:W-:Y:S01]  /*0950*/  ISETP.NE.U32.AND P0, PT, RZ, UR16, PT ;  /* 0x00000010ff007c0c */ /* 0x000fe2000bf05070 */
[----:B------:R-:W-:Y:S01]  /*0960*/  ULDC UR15, c[0x0][0x630] ;  /* 0x00018c00000f7ab9 */ /* 0x000fe20000000800 */
[----:B------:R-:W-:Y:S01]  /*0970*/  FMUL R0, R0, UR6 ;  /* 0x0000000600007c20 */ /* 0x000fe20008400000 */
[----:B------:R-:W-:Y:S01]  /*0980*/  R2UR UR18, R7 ;  /* 0x00000000071272ca */ /* 0x000fe200000e0000 */
[----:B------:R-:W-:Y:S01]  /*0990*/  ULDC UR20, c[0x0][0x154] ;  /* 0x0000550000147ab9 */ /* 0x000fe20000000800 */
[----:B------:R-:W-:Y:S01]  /*09a0*/  ISETP.NE.AND.EX P0, PT, RZ, UR17, PT, P0 ;  /* 0x00000011ff007c0c */ /* 0x000fe2000bf05300 */
[----:B------:R0:W1:Y:S01]  /*09b0*/  F2I.U32.TRUNC.NTZ R2, R0 ;  /* 0x0000000000027305 */ /* 0x000062000020f000 */
[----:B------:R-:W-:-:S02]  /*09c0*/  R2UR UR19, R6 ;  /* 0x00000000061372ca */ /* 0x000fc400000e0000 */
[----:B------:R-:W-:Y:S02]  /*09d0*/  R2UR UR8, R7 ;  /* 0x00000000070872ca */ /* 0x000fe400000e0000 */
[----:B------:R-:W-:-:S07]  /*09e0*/  R2UR UR9, R6 ;  /* 0x00000000060972ca */ /* 0x000fce00000e0000 */
[----:B0-----:R-:W-:Y:S08]  /*09f0*/  @!P0 BRA `(.L_x_6) ;  /* 0x0000000000308947 */ /* 0x001ff00003800000 */
[----:B------:R-:W-:Y:S01]  /*0a00*/  R2UR UR8, R7 ;  /* 0x00000000070872ca */ /* 0x000fe200000e0000 */
[----:B------:R-:W-:Y:S01]  /*0a10*/  ULDC UR6, c[0x0][0x634] ;  /* 0x00018d0000067ab9 */ /* 0x000fe20000000800 */
[----:B------:R-:W-:-:S11]  /*0a20*/  R2UR UR14, R6 ;  /* 0x00000000060e72ca */ /* 0x000fd600000e0000 */
[----:B------:R-:W-:-:S04]  /*0a30*/  UIADD3 UR6, UP0, UR8, UR6, URZ ;  /* 0x0000000608067290 */ /* 0x000fc8000ff1e03f */
[----:B------:R-:W-:-:S04]  /*0a40*/  UIADD3.X UR14, URZ, UR14, URZ, UP0, !UPT ;  /* 0x0000000e3f0e7290 */ /* 0x000fc800087fe43f */
[----:B------:R-:W-:-:S04]  /*0a50*/  UIMAD.WIDE.U32 UR8, UR14, UR16, URZ ;  /* 0x000000100e0872a5 */ /* 0x000fc8000f8e003f */
[----:B------:R-:W-:Y:S02]  /*0a60*/  UIMAD.WIDE.U32 UR10, UP0, UR6, UR17, UR8 ;  /* 0x00000011060a72a5 */ /* 0x000fe4000f800008 */
[----:B------:R-:W-:Y:S02]  /*0a70*/  UIMAD.WIDE.U32 UR8, UR6, UR16, URZ ;  /* 0x00000010060872a5 */ /* 0x000fe4000f8e003f */
[----:B------:R-:W-:Y:S02]  /*0a80*/  UIADD3.X UR13, URZ, URZ, URZ, UP0, !UPT ;  /* 0x0000003f3f0d7290 */ /* 0x000fe400087fe43f */
[----:B------:R-:W-:Y:S01]  /*0a90*/  UIADD3 URZ, UP0, UR9, UR10, URZ ;  /* 0x0000000a093f7290 */ /* 0x000fe2000ff1e03f */
[----:B------:R-:W-:-:S03]  /*0aa0*/  UMOV UR12, UR11 ;  /* 0x0000000b000c7c82 */ /* 0x000fc60008000000 */
[----:B------:R-:W-:-:S12]  /*0ab0*/  UIMAD.WIDE.U32.X UR8, UR14, UR17, UR12, UP0 ;  /* 0x000000110e0872a5 */ /* 0x000fd800080e040c */
.L_x_6:
[----:B------:R-:W-:Y:S01]  /*0ac0*/  USHF.R.U64 UR44, UR8, UR15, UR9 ;  /* 0x0000000f082c7299 */ /* 0x000fe20008001209 */
[----:B------:R-:W-:Y:S01]  /*0ad0*/  I2FP.F32.U32 R0, UR7 ;  /* 0x0000000700007c45 */ /* 0x000fe20008201000 */
[----:B------:R-:W-:Y:S01]  /*0ae0*/  USHF.R.U32.HI UR5, URZ, UR15, UR9 ;  /* 0x0000000f3f057299 */ /* 0x000fe20008011609 */
[----:B-1----:R-:W-:Y:S01]  /*0af0*/  R2UR UR12, R2 ;  /* 0x00000000020c72ca */ /* 0x002fe200000e0000 */
[----:B------:R-:W-:Y:S02]  /*0b00*/  UIADD3 UR6, UP0, URZ, -UR44, URZ ;  /* 0x8000002c3f067290 */ /* 0x000fe4000ff1e03f */
[----:B------:R-:W-:Y:S01]  /*0b10*/  FMUL R0, R0, UR20 ;  /* 0x0000001400007c20 */ /* 0x000fe20008400000 */
[----:B------:R-:W-:Y:S01]  /*0b20*/  ULDC.64 UR8, c[0x0][0x620] ;  /* 0x0001880000087ab9 */ /* 0x000fe20000000a00 */
[----:B------:R-:W-:Y:S01]  /*0b30*/  UIADD3.X UR5, URZ, ~UR5, URZ, UP0, !UPT ;  /* 0x800000053f057290 */ /* 0x000fe200087fe43f */
[----:B------:R-:W-:Y:S01]  /*0b40*/  UMOV UR10, UR18 ;  /* 0x00000012000a7c82 */ /* 0x000fe20008000000 */
[----:B------:R-:W-:-:S02]  /*0b50*/  UMOV UR11, UR19 ;  /* 0x00000013000b7c82 */ /* 0x000fc40008000000 */
[----:B------:R-:W-:Y:S01]  /*0b60*/  UIMAD UR5, UR5, UR8, URZ ;  /* 0x00000008050572a4 */ /* 0x000fe2000f8e023f */
[----:B------:R-:W0:Y:S01]  /*0b70*/  F2I.U32.TRUNC.NTZ R0, R0 ;  /* 0x0000000000007305 */ /* 0x000e22000020f000 */
[----:B------:R-:W-:Y:S02]  /*0b80*/  UIMAD.WIDE.U32 UR10, UR6, UR8, UR10 ;  /* 0x00000008060a72a5 */ /* 0x000fe4000f8e000a */
[----:B------:R-:W-:Y:S01]  /*0b90*/  UIMAD UR6, UR6, UR9, UR5 ;  /* 0x00000009060672a4 */ /* 0x000fe2000f8e0205 */
[----:B------:R-:W-:Y:S01]  /*0ba0*/  ULDC UR21, c[0x0][0x658] ;  /* 0x0001960000157ab9 */ /* 0x000fe20000000800 */
[----:B------:R-:W-:Y:S02]  /*0bb0*/  UMOV UR19, 0xffffffff ;  /* 0xffffffff00137882 */ /* 0x000fe40000000000 */
[----:B------:R-:W-:Y:S01]  /*0bc0*/  UIADD3 UR6, UR11, UR6, URZ ;  /* 0x000000060b067290 */ /* 0x000fe2000fffe03f */
[----:B------:R-:W-:Y:S01]  /*0bd0*/  ULDC UR15, c[0x0][0x618] ;  /* 0x00018600000f7ab9 */ /* 0x000fe20000000800 */
[----:B------:R-:W-:Y:S01]  /*0be0*/  ULDC.64 UR8, c[0x0][0x640] ;  /* 0x0001900000087ab9 */ /* 0x000fe20000000a00 */
[----:B------:R-:W-:Y:S01]  /*0bf0*/  USHF.L.U32 UR11, UR19, UR21, URZ ;  /* 0x00000015130b7299 */ /* 0x000fe2000800063f */
[----:B------:R-:W-:Y:S01]  /*0c00*/  ISETP.NE.U32.AND P0, PT, RZ, UR8, PT ;  /* 0x00000008ff007c0c */ /* 0x000fe2000bf05070 */
[----:B------:R-:W-:-:S02]  /*0c10*/  USHF.R.U64 UR19, UR10, UR15, UR6 ;  /* 0x0000000f0a137299 */ /* 0x000fc40008001206 */
[----:B------:R-:W-:Y:S01]  /*0c20*/  USHF.R.U32.HI UR10, URZ, UR15, UR6 ;  /* 0x0000000f3f0a7299 */ /* 0x000fe20008011606 */
[----:B0-----:R-:W-:Y:S01]  /*0c30*/  R2UR UR14, R0 ;  /* 0x00000000000e72ca */ /* 0x001fe200000e0000 */
[----:B------:R-:W-:Y:S01]  /*0c40*/  ULDC UR17, c[0x0][0x608] ;  /* 0x0001820000117ab9 */ /* 0x000fe20000000800 */
[----:B------:R-:W-:Y:S01]  /*0c50*/  ISETP.NE.AND.EX P0, PT, RZ, UR9, PT, P0 ;  /* 0x00000009ff007c0c */ /* 0x000fe2000bf05300 */
[----:B------:R-:W-:Y:S02]  /*0c60*/  USHF.R.U64 UR23, UR19, UR17, UR10 ;  /* 0x0000001113177299 */ /* 0x000fe4000800120a */
[----:B------:R-:W-:Y:S01]  /*0c70*/  USHF.R.U32.HI UR10, URZ, UR17, UR10 ;  /* 0x000000113f0a7299 */ /* 0x000fe2000801160a */
[----:B------:R-:W-:Y:S01]  /*0c80*/  UMOV UR16, 0x1 ;  /* 0x0000000100107882 */ /* 0x000fe20000000000 */
[----:B------:R-:W-:Y:S02]  /*0c90*/  UIADD3 UR12, -UR12, URZ, URZ ;  /* 0x0000003f0c0c7290 */ /* 0x000fe4000fffe13f */
[----:B------:R-:W-:-:S02]  /*0ca0*/  USHF.R.U64 UR24, UR23, UR21, UR10 ;  /* 0x0000001517187299 */ /* 0x000fc4000800120a */
[----:B------:R-:W-:Y:S01]  /*0cb0*/  USHF.L.U32 UR6, UR16, UR21, URZ ;  /* 0x0000001510067299 */ /* 0x000fe2000800063f */
[----:B------:R-:W-:Y:S01]  /*0cc0*/  ULDC UR13, c[0x0][0x144] ;  /* 0x00005100000d7ab9 */ /* 0x000fe20000000800 */
[----:B------:R-:W-:Y:S01]  /*0cd0*/  ULDC UR5, c[0x0][0x600] ;  /* 0x0001800000057ab9 */ /* 0x000fe20000000800 */
[----:B------:R-:W-:Y:S02]  /*0ce0*/  ULOP3.LUT UR16, URZ, UR11, URZ, 0x33, !UPT ;  /* 0x0000000b3f107292 */ /* 0x000fe4000f8e333f */
[----:B------:R-:W-:Y:S02]  /*0cf0*/  USHF.R.U32.HI UR11, URZ, UR21, UR10 ;  /* 0x000000153f0b7299 */ /* 0x000fe4000801160a */
[----:B------:R-:W-:Y:S02]  /*0d00*/  UIADD3 UR18, UR5, -0x1, URZ ;  /* 0xffffffff05127890 */ /* 0x000fe4000fffe03f */
[----:B------:R-:W-:Y:S02]  /*0d10*/  UIADD3 UR20, -UR14, URZ, URZ ;  /* 0x0000003f0e147290 */ /* 0x000fe4000fffe13f */
[----:B------:R-:W-:Y:S01]  /*0d20*/  UIMAD UR4, UR13, UR12, UR4 ;  /* 0x0000000c0d0472a4 */ /* 0x000fe2000f8e0204 */
[----:B------:R-:W-:Y:S01]  /*0d30*/  ULDC UR25, c[0x0][0x148] ;  /* 0x0000520000197ab9 */ /* 0x000fe20000000800 */
[----:B------:R-:W-:Y:S01]  /*0d40*/  ULDC UR21, c[0x0][0x648] ;  /* 0x0001920000157ab9 */ /* 0x000fe20000000800 */
[----:B------:R-:W-:Y:S01]  /*0d50*/  ULDC UR22, c[0x0][0x638] ;  /* 0x00018e0000167ab9 */ /* 0x000fe20000000800 */
[----:B------:R-:W-:Y:S01]  /*0d60*/  UMOV UR10, UR24 ;  /* 0x00000018000a7c82 */ /* 0x000fe20008000000 */
[----:B------:R-:W-:Y:S07]  /*0d70*/  @!P0 BRA `(.L_x_7) ;  /* 0x0000000000308947 */ /* 0x000fee0003800000 */
[----:B------:R-:W-:Y:S02]  /*0d80*/  ULDC UR14, c[0x0][0x64c] ;  /* 0x00019300000e7ab9 */ /* 0x000fe40000000800 */
        /* <DEDUP_REMOVED lines=8> */
[----:B------:R-:W-:-:S07]  /*0e10*/  UIMAD.WIDE.U32.X UR8, UR17, UR9, UR14, UP0 ;  /* 0x00000009110872a5 */ /* 0x000fce00080e040e */
[----:B------:R-:W-:Y:S01]  /*0e20*/  UMOV UR10, UR8 ;  /* 0x00000008000a7c82 */ /* 0x000fe20008000000 */
[----:B------:R-:W-:-:S05]  /*0e30*/  UMOV UR11, UR9 ;  /* 0x00000009000b7c82 */ /* 0x000fca0008000000 */
.L_x_7:
[----:B------:R-:W-:Y:S01]  /*0e40*/  UISETP.NE.AND UP0, UPT, UR46, URZ, UPT ;  /* 0x0000003f2e00728c */ /* 0x000fe2000bf05270 */
[----:B------:R-:W-:Y:S01]  /*0e50*/  IMAD.MOV.U32 R0, RZ, RZ, 0x1 ;  /* 0x00000001ff007424 */ /* 0x000fe200078e00ff */
[----:B------:R-:W-:Y:S02]  /*0e60*/  USHF.R.U64 UR8, UR10, UR21, UR11 ;  /* 0x000000150a087299 */ /* 0x000fe4000800120b */
[----:B------:R-:W-:Y:S02]  /*0e70*/  ULOP3.LUT UR16, UR23, UR16, URZ, 0xc0, !UPT ;  /* 0x0000001017107292 */ /* 0x000fe4000f8ec03f */
[----:B------:R-:W-:Y:S02]  /*0e80*/  ULOP3.LUT UR18, UR19, UR18, URZ, 0xc0, !UPT ;  /* 0x0000001213127292 */ /* 0x000fe4000f8ec03f */
[----:B------:R-:W-:-:S03]  /*0e90*/  UIMAD UR16, UR6, UR8, UR16 ;  /* 0x00000008061072a4 */ /* 0x000fc6000f8e0210 */
[----:B------:R-:W-:Y:S02]  /*0ea0*/  @UP0 UIMAD UR4, UR25, UR20, UR7 ;  /* 0x00000014190402a4 */ /* 0x000fe4000f8e0207 */
[----:B------:R-:W-:-:S04]  /*0eb0*/  UIADD3 UR7, -UR8, URZ, URZ ;  /* 0x0000003f08077290 */ /* 0x000fc8000fffe13f */
[----:B------:R-:W-:-:S03]  /*0ec0*/  UIMAD UR6, UR7, UR22, UR24 ;  /* 0x00000016070672a4 */ /* 0x000fc6000f8e0218 */
[----:B------:R-:W-:Y:S01]  /*0ed0*/  ULDC UR7, c[0x0][0x610] ;  /* 0x0001840000077ab9 */ /* 0x000fe20000000800 */
[----:B------:R-:W-:Y:S02]  /*0ee0*/  UIMAD UR6, UR6, UR5, UR18 ;  /* 0x00000005060672a4 */ /* 0x000fe4000f8e0212 */
[----:B------:R-:W-:-:S04]  /*0ef0*/  UIMAD UR4, UR16, UR7, UR4 ;  /* 0x00000007100472a4 */ /* 0x000fc8000f8e0204 */
[----:B------:R-:W-:Y:S02]  /*0f00*/  USEL UR41, UR6, UR4, !UP0 ;  /* 0x0000000406297287 */ /* 0x000fe4000c000000 */
[----:B------:R-:W-:-:S12]  /*0f10*/  USEL UR42, UR4, UR6, !UP0 ;  /* 0x00000006042a7287 */ /* 0x000fd8000c000000 */
.L_x_5:
[----:B------:R-:W-:-:S08]  /*0f20*/  NOP ;  /* 0x0000000000007918 */ /* 0x000fd00000000000 */
[----:B------:R-:W0:Y:S02]  /*0f30*/  USETMAXREG.TRY_ALLOC.CTAPOOL UP0, 0xf0 ;  /* 0x000000f0000079c8 */ /* 0x000e240008000600 */
[----:B0-----:R-:W-:-:S13]  /*0f40*/  PLOP3.LUT P0, PT, PT, PT, UP0, 0x80, 0x0 ;  /* 0x000000000000781c */ /* 0x001fda0003f0f008 */
[----:B------:R-:W-:Y:S05]  /*0f50*/  @!P0 BRA `(.L_x_5) ;  /* 0xfffffffc00f08947 */ /* 0x000fea000383ffff */
[----:B------:R-:W-:Y:S01]  /*0f60*/  ULDC.64 UR4, c[0x0][0x598] ;  /* 0x0001660000047ab9 */ /* 0x000fe20000000a00 */
[----:B------:R-:W-:Y:S01]  /*0f70*/  ULDC.64 UR36, c[0x0][0x208] ;  /* 0x0000820000247ab9 */ /* 0x000fe20000000a00 */
[----:B------:R-:W-:-:S04]  /*0f80*/  ISETP.NE.U32.AND P0, PT, RZ, UR4, PT ;  /* 0x00000004ff007c0c */ /* 0x000fc8000bf05070 */
[----:B------:R-:W-:-:S13]  /*0f90*/  ISETP.NE.AND.EX P0, PT, RZ, UR5, PT, P0 ;  /* 0x00000005ff007c0c */ /* 0x000fda000bf05300 */
[----:B------:R-:W-:Y:S05]  /*0fa0*/  @!P0 BRA `(.L_x_8) ;  /* 0x00000000001c8947 */ /* 0x000fea0003800000 */
[----:B------:R-:W0:Y:S02]  /*0fb0*/  LDC.64 R2, c[0x0][0x598] ;  /* 0x00016600ff027b82 */ /* 0x000e240000000a00 */
[----:B0-----:R-:W2:Y:S02]  /*0fc0*/  LDG.E.64 R2, desc[UR36][R2.64] ;  /* 0x0000002402027981 */ /* 0x001ea4000c1e1b00 */
[----:B--2---:R-:W-:-:S04]  /*0fd0*/  ISETP.NE.U32.AND P0, PT, R2, RZ, PT ;  /* 0x000000ff0200720c */ /* 0x004fc80003f05070 */
[----:B------:R-:W-:-:S13]  /*0fe0*/  ISETP.NE.AND.EX P0, PT, R3, RZ, PT, P0 ;  /* 0x000000ff0300720c */ /* 0x000fda0003f05300 */
[----:B------:R-:W-:Y:S05]  /*0ff0*/  @!P0 BRA `(.L_x_8) ;  /* 0x0000000000088947 */ /* 0x000fea0003800000 */
[----:B------:R0:W5:Y:S01]  /*1000*/  LD.E R2, desc[UR36][R2.64] ;  /* 0x0000002402027980 */ /* 0x000162000c101900 */
[----:B------:R-:W-:Y:S05]  /*1010*/  BRA `(.L_x_9) ;  /* 0x0000000000247947 */ /* 0x000fea0003800000 */
.L_x_8:
[----:B------:R-:W-:Y:S02]  /*1020*/  ULDC.64 UR4, c[0x0][0x588] ;  /* 0x0001620000047ab9 */ /* 0x000fe40000000a00 */
[----:B------:R-:W-:-:S04]  /*1030*/  ISETP.NE.U32.AND P0, PT, RZ, UR4, PT ;  /* 0x00000004ff007c0c */ /* 0x000fc8000bf05070 */
[----:B------:R-:W-:-:S13]  /*1040*/  ISETP.NE.AND.EX P0, PT, RZ, UR5, PT, P0 ;  /* 0x00000005ff007c0c */ /* 0x000fda000bf05300 */
[----:B------:R-:W-:Y:S05]  /*1050*/  @!P0 BRA `(.L_x_10) ;  /* 0x00000000000c8947 */ /* 0x000fea0003800000 */
[----:B------:R-:W0:Y:S02]  /*1060*/  LDC.64 R2, c[0x0][0x588] ;  /* 0x00016200ff027b82 */ /* 0x000e240000000a00 */
[----:B0-----:R1:W5:Y:S01]  /*1070*/  LDG.E R2, desc[UR36][R2.64] ;  /* 0x0000002402027981 */ /* 0x001362000c1e1900 */
[----:B------:R-:W-:Y:S05]  /*1080*/  BRA `(.L_x_9) ;  /* 0x0000000000087947 */ /* 0x000fea0003800000 */
.L_x_10:
[----:B------:R-:W-:Y:S02]  /*1090*/  ULDC UR4, c[0x0][0x580] ;  /* 0x0001600000047ab9 */ /* 0x000fe40000000800 */
[----:B------:R-:W-:-:S07]  /*10a0*/  IMAD.U32 R2, RZ, RZ, UR4 ;  /* 0x00000004ff027e24 */ /* 0x000fce000f8e00ff */
.L_x_9:
[----:B------:R-:W-:Y:S02]  /*10b0*/  ULDC.64 UR4, c[0x0][0x5a0] ;  /* 0x0001680000047ab9 */ /* 0x000fe40000000a00 */
[----:B------:R-:W-:-:S04]  /*10c0*/  ISETP.NE.U32.AND P0, PT, RZ, UR4, PT ;  /* 0x00000004ff007c0c */ /* 0x000fc8000bf05070 */
[----:B------:R-:W-:-:S13]  /*10d0*/  ISETP.NE.AND.EX P0, PT, RZ, UR5, PT, P0 ;  /* 0x00000005ff007c0c */ /* 0x000fda000bf05300 */
[----:B------:R-:W-:Y:S05]  /*10e0*/  @!P0 BRA `(.L_x_11) ;  /* 0x00000000001c8947 */ /* 0x000fea0003800000 */
[----:B------:R-:W2:Y:S02]  /*10f0*/  LDC.64 R4, c[0x0][0x5a0] ;  /* 0x00016800ff047b82 */ /* 0x000ea40000000a00 */
[----:B--2---:R-:W2:Y:S02]  /*1100*/  LDG.E.64 R4, desc[UR36][R4.64] ;  /* 0x0000002404047981 */ /* 0x004ea4000c1e1b00 */
[----:B--2---:R-:W-:-:S04]  /*1110*/  ISETP.NE.U32.AND P0, PT, R4, RZ, PT ;  /* 0x000000ff0400720c */ /* 0x004fc80003f05070 */
[----:B------:R-:W-:-:S13]  /*1120*/  ISETP.NE.AND.EX P0, PT, R5, RZ, PT, P0 ;  /* 0x000000ff0500720c */ /* 0x000fda0003f05300 */
[----:B------:R-:W-:Y:S05]  /*1130*/  @!P0 BRA `(.L_x_11) ;  /* 0x0000000000088947 */ /* 0x000fea0003800000 */
[----:B------:R2:W5:Y:S01]  /*1140*/  LD.E R16, desc[UR36][R4.64] ;  /* 0x0000002404107980 */ /* 0x000562000c101900 */
[----:B------:R-:W-:Y:S05]  /*1150*/  BRA `(.L_x_12) ;  /* 0x0000000000247947 */ /* 0x000fea0003800000 */
.L_x_11:
[----:B------:R-:W-:Y:S02]  /*1160*/  ULDC.64 UR4, c[0x0][0x590] ;  /* 0x0001640000047ab9 */ /* 0x000fe40000000a00 */
[----:B------:R-:W-:-:S04]  /*1170*/  ISETP.NE.U32.AND P0, PT, RZ, UR4, PT ;  /* 0x00000004ff007c0c */ /* 0x000fc8000bf05070 */
[----:B------:R-:W-:-:S13]  /*1180*/  ISETP.NE.AND.EX P0, PT, RZ, UR5, PT, P0 ;  /* 0x00000005ff007c0c */ /* 0x000fda000bf05300 */
[----:B------:R-:W-:Y:S05]  /*1190*/  @!P0 BRA `(.L_x_13) ;  /* 0x00000000000c8947 */ /* 0x000fea0003800000 */
[----:B------:R-:W2:Y:S02]  /*11a0*/  LDC.64 R16, c[0x0][0x590] ;  /* 0x00016400ff107b82 */ /* 0x000ea40000000a00 */
[----:B--2---:R3:W5:Y:S01]  /*11b0*/  LDG.E R16, desc[UR36][R16.64] ;  /* 0x0000002410107981 */ /* 0x004762000c1e1900 */
[----:B------:R-:W-:Y:S05]  /*11c0*/  BRA `(.L_x_12) ;  /* 0x0000000000087947 */ /* 0x000fea0003800000 */
.L_x_13:
[----:B------:R-:W-:Y:S02]  /*11d0*/  ULDC UR4, c[0x0][0x584] ;  /* 0x0001610000047ab9 */ /* 0x000fe40000000800 */
[----:B------:R-:W-:-:S07]  /*11e0*/  IMAD.U32 R16, RZ, RZ, UR4 ;  /* 0x00000004ff107e24 */ /* 0x000fce000f8e00ff */
.L_x_12:
[----:B------:R-:W-:-:S13]  /*11f0*/  LOP3.LUT P0, RZ, R0, 0xff, RZ, 0xc0, !PT ;  /* 0x000000ff00ff7812 */ /* 0x000fda000780c0ff */
[----:B------:R-:W-:Y:S05]  /*1200*/  @!P0 EXIT ;  /* 0x000000000000894d */ /* 0x000fea0003800000 */
[----:B------:R-:W-:Y:S01]  /*1210*/  ULDC UR4, c[0x0][0x28c] ;  /* 0x0000a30000047ab9 */ /* 0x000fe20000000800 */
[----:B------:R-:W-:Y:S01]  /*1220*/  UMOV UR39, URZ ;  /* 0x0000003f00277c82 */ /* 0x000fe20008000000 */
[----:B------:R-:W-:Y:S01]  /*1230*/  UIADD3 UR4, UR4, 0xf, URZ ;  /* 0x0000000f04047890 */ /* 0x000fe2000fffe03f */
[----:B------:R-:W-:-:S03]  /*1240*/  UMOV UR38, URZ ;  /* 0x0000003f00267c82 */ /* 0x000fc60008000000 */
[----:B------:R-:W-:-:S04]  /*1250*/  USHF.R.S32.HI UR5, URZ, 0x1f, UR4 ;  /* 0x0000001f3f057899 */ /* 0x000fc80008011404 */
[----:B------:R-:W-:-:S04]  /*1260*/  ULEA.HI UR5, UR5, UR4, URZ, 0x4 ;  /* 0x0000000405057291 */ /* 0x000fc8000f8f203f */
[----:B------:R-:W-:-:S12]  /*1270*/  USHF.R.S32.HI UR43, URZ, 0x4, UR5 ;  /* 0x000000043f2b7899 */ /* 0x000fd80008011405 */
.L_x_541:
[----:B------:R-:W4:Y:S01]  /*1280*/  S2R R0, SR_TID.X ;  /* 0x0000000000007919 */ /* 0x000f220000002100 */
[----:B------:R-:W0:Y:S01]  /*1290*/  S2UR UR6, SR_CgaCtaId ;  /* 0x00000000000679c3 */ /* 0x000e220000008800 */
[----:B------:R-:W-:Y:S02]  /*12a0*/  UMOV UR45, 0x400 ;  /* 0x00000400002d7882 */ /* 0x000fe40000000000 */
[----:B0-----:R-:W-:Y:S01]  /*12b0*/  ULEA UR45, UR6, UR45, 0x18 ;  /* 0x0000002d062d7291 */ /* 0x001fe2000f8ec03f */
[----:B----4-:R-:W-:-:S04]  /*12c0*/  LOP3.LUT R0, R0, 0x80, RZ, 0xc0, !PT ;  /* 0x0000008000007812 */ /* 0x010fc800078ec0ff */
[----:B------:R-:W-:-:S06]  /*12d0*/  SHF.R.U32.HI R0, RZ, 0x7, R0 ;  /* 0x00000007ff007819 */ /* 0x000fcc0000011600 */
[----:B------:R-:W0:Y:S02]  /*12e0*/  SHFL.IDX PT, R0, R0, RZ, 0x1f ;  /* 0x00001fff00007589 */ /* 0x000e2400000e0000 */
[----:B0-----:R-:W-:-:S13]  /*12f0*/  R2UR UR4, R0 ;  /* 0x00000000000472ca */ /* 0x001fda00000e0000 */
[----:B------:R-:W-:-:S04]  /*1300*/  ULEA.HI UR5, UR4, UR4, URZ, 0x1 ;  /* 0x0000000404057291 */ /* 0x000fc8000f8f083f */
[----:B------:R-:W-:-:S04]  /*1310*/  ULOP3.LUT UR5, UR5, 0x1ffffe, URZ, 0xc0, !UPT ;  /* 0x001ffffe05057892 */ /* 0x000fc8000f8ec03f */
[----:B------:R-:W-:-:S03]  /*1320*/  UIADD3 UR5, UR4, -UR5, URZ ;  /* 0x8000000504057290 */ /* 0x000fc6000fffe03f */
[----:B------:R-:W-:Y:S01]  /*1330*/  ULDC UR4, c[0x0][0x28c] ;  /* 0x0000a30000047ab9 */ /* 0x000fe20000000800 */
[----:B------:R-:W-:Y:S01]  /*1340*/  ULEA UR5, UR5, UR45, 0xb ;  /* 0x0000002d05057291 */ /* 0x000fe2000f8e583f */
[----:B------:R-:W-:-:S03]  /*1350*/  ISETP.LT.AND P0, PT, RZ, UR4, PT ;  /* 0x00000004ff007c0c */ /* 0x000fc6000bf01270 */
[----:B------:R-:W-:-:S04]  /*1360*/  UIADD3 UR5, UR5, 0x200, URZ ;  /* 0x0000020005057890 */ /* 0x000fc8000fffe03f */
[----:B------:R-:W-:-:S04]  /*1370*/  USHF.R.U32.HI UR5, URZ, 0x4, UR5 ;  /* 0x000000043f057899 */ /* 0x000fc80008011605 */
[----:B------:R-:W-:Y:S02]  /*1380*/  ULOP3.LUT UR47, UR5, 0x3fff, URZ, 0xc0, !UPT ;  /* 0x00003fff052f7892 */ /* 0x000fe4000f8ec03f */
[----:B-1-3--:R-:W-:Y:S10]  /*1390*/  @P0 BRA `(.L_x_14) ;  /* 0x0000000000400947 */ /* 0x00aff40003800000 */
[----:B------:R-:W-:Y:S01]  /*13a0*/  MOV R0, 0x0 ;  /* 0x0000000000007802 */ /* 0x000fe20000000f00 */
[----:B------:R-:W-:Y:S01]  /*13b0*/  ULDC.64 UR4, c[0x4][0x68] ;  /* 0x01001a0000047ab9 */ /* 0x000fe20000000a00 */
[----:B------:R-:W-:Y:S01]  /*13c0*/  ULDC.64 UR6, c[0x4][0x8] ;  /* 0x0100020000067ab9 */ /* 0x000fe20000000a00 */
[----:B--2---:R-:W-:Y:S01]  /*13d0*/  IMAD.U32 R4, RZ, RZ, UR4 ;  /* 0x00000004ff047e24 */ /* 0x004fe2000f8e00ff */
[----:B------:R0:W2:Y:S01]  /*13e0*/  LDC.64 R14, c[0x4][R0] ;  /* 0x01000000000e7b82 */ /* 0x0000a20000000a00 */
[----:B------:R-:W-:Y:S01]  /*13f0*/  IMAD.U32 R5, RZ, RZ, UR5 ;  /* 0x00000005ff057e24 */ /* 0x000fe2000f8e00ff */
[----:B------:R-:W-:Y:S01]  /*1400*/  ULDC.64 UR4, c[0x4][0x70] ;  /* 0x01001c0000047ab9 */ /* 0x000fe20000000a00 */
[----:B------:R-:W-:Y:S02]  /*1410*/  IMAD.U32 R10, RZ, RZ, UR6 ;  /* 0x00000006ff0a7e24 */ /* 0x000fe4000f8e00ff */
[----:B------:R-:W-:Y:S02]  /*1420*/  IMAD.U32 R6, RZ, RZ, UR4 ;  /* 0x00000004ff067e24 */ /* 0x000fe4000f8e00ff */
[----:B------:R-:W-:-:S02]  /*1430*/  IMAD.U32 R7, RZ, RZ, UR5 ;  /* 0x00000005ff077e24 */ /* 0x000fc4000f8e00ff */
[----:B------:R-:W-:Y:S02]  /*1440*/  IMAD.U32 R11, RZ, RZ, UR7 ;  /* 0x00000007ff0b7e24 */ /* 0x000fe4000f8e00ff */
[----:B------:R-:W-:Y:S02]  /*1450*/  IMAD.MOV.U32 R8, RZ, RZ, 0x1e1 ;  /* 0x000001e1ff087424 */ /* 0x000fe400078e00ff */
[----:B------:R-:W-:Y:S02]  /*1460*/  IMAD.MOV.U32 R12, RZ, RZ, 0x1 ;  /* 0x00000001ff0c7424 */ /* 0x000fe400078e00ff */
[----:B0-----:R-:W-:-:S07]  /*1470*/  IMAD.MOV.U32 R13, RZ, RZ, RZ ;  /* 0x000000ffff0d7224 */ /* 0x001fce00078e00ff */
[----:B------:R-:W-:-:S07]  /*1480*/  LEPC R20, `(.L_x_14) ;  /* 0x000000001014794e */ /* 0x000fce0000000000 */
[----:B-123-5:R-:W-:Y:S05]  /*1490*/  CALL.ABS.NOINC R14 ;  /* 0x000000000e007343 */ /* 0x02efea0003c00000 */
.L_x_14:
[----:B------:R-:W-:-:S06]  /*14a0*/  ULOP3.LUT UR4, UR40, 0x1, URZ, 0xfc, !UPT ;  /* 0x0000000128047892 */ /* 0x000fcc000f8efc3f */
[----:B------:R-:W-:-:S05]  /*14b0*/  IMAD.U32 R0, RZ, RZ, UR4 ;  /* 0x00000004ff007e24 */ /* 0x000fca000f8e00ff */
[----:B------:R-:W-:-:S13]  /*14c0*/  ISETP.NE.AND P0, PT, R0, 0x3, PT ;  /* 0x000000030000780c */ /* 0x000fda0003f05270 */
[----:B------:R-:W-:Y:S05]  /*14d0*/  @!P0 BRA `(.L_x_15) ;  /* 0x0000000000048947 */ /* 0x000fea0003800000 */
[----:B------:R-:W-:Y:S01]  /*14e0*/  BPT.TRAP 0x1 ;  /* 0x000000040000795c */ /* 0x000fe20000300000 */
.L_x_15:
[----:B-1----:R-:W-:Y:S02]  /*14f0*/  IMAD.U32 R3, RZ, RZ, UR38 ;  /* 0x00000026ff037e24 */ /* 0x002fe4000f8e00ff */
[----:B------:R-:W-:-:S03]  /*1500*/  IMAD.U32 R0, RZ, RZ, UR39 ;  /* 0x00000027ff007e24 */ /* 0x000fc6000f8e00ff */
[----:B------:R-:W-:Y:S02]  /*1510*/  LEA R3, R3, UR45, 0x3 ;  /* 0x0000002d03037c11 */ /* 0x000fe4000f8e18ff */
[----:B------:R-:W-:-:S04]  /*1520*/  SHF.L.U32 R0, R0, 0x1f, RZ ;  /* 0x0000001f00007819 */ /* 0x000fc800000006ff */
[----:B------:R0:W1:Y:S01]  /*1530*/  SYNCS.PHASECHK.TRANS64.TRYWAIT P1, [R3+URZ], R0 ;  /* 0x00000000030075a7 */ /* 0x000062000802017f */
[----:B------:R-:W-:Y:S05]  /*1540*/  @!P0 BRA `(.L_x_16) ;  /* 0x0000000000048947 */ /* 0x000fea0003800000 */
[----:B------:R-:W-:Y:S01]  /*1550*/  BPT.TRAP 0x1 ;  /* 0x000000040000795c */ /* 0x000fe20000300000 */
.L_x_16:
[----:B-1----:R-:W-:Y:S05]  /*1560*/  @P1 BRA `(.L_x_17) ;  /* 0x0000000000081947 */ /* 0x002fea0003800000 */
[----:B------:R-:W1:Y:S02]  /*1570*/  SYNCS.PHASECHK.TRANS64.TRYWAIT P1, [R3+URZ], R0 ;  /* 0x00000000030075a7 */ /* 0x000e64000802017f */
[----:B-1----:R-:W-:Y:S05]  /*1580*/  @!P1 BRA `(.L_x_18) ;  /* 0x00000144000c9947 */ /* 0x002fea0003800000 */
.L_x_17:
[----:B------:R-:W-:-:S04]  /*1590*/  UISETP.LT.AND UP0, UPT, UR43, 0x1, UPT ;  /* 0x000000012b00788c */ /* 0x000fc8000bf01270 */
[----:B------:R-:W-:-:S06]  /*15a0*/  USEL UR4, UR43, 0x1, UP0 ;  /* 0x000000012b047887 */ /* 0x000fcc0008000000 */
[----:B--2---:R-:W-:Y:S01]  /*15b0*/  IMAD.U32 R5, RZ, RZ, UR4 ;  /* 0x00000004ff057e24 */ /* 0x004fe2000f8e00ff */
[----:B------:R-:W-:Y:S05]  /*15c0*/  WARPSYNC.ALL ;  /* 0x0000000000007948 */ /* 0x000fea0003800000 */
[----:B------:R-:W-:-:S04]  /*15d0*/  IADD3 R5, -R5, UR43, RZ ;  /* 0x0000002b05057c10 */ /* 0x000fc8000fffe1ff */
[----:B------:R-:W-:Y:S01]  /*15e0*/  ISETP.GE.AND P1, PT, R5, 0x1, PT ;  /* 0x000000010500780c */ /* 0x000fe20003f26270 */
[----:B------:R-:W-:Y:S01]  /*15f0*/  UIADD3 UR4, UR45, 0x1c200, URZ ;  /* 0x0001c2002d047890 */ /* 0x000fe2000fffe03f */
[----:B------:R-:W-:Y:S01]  /*1600*/  WARPGROUP.ARRIVE ;  /* 0x00000000000079c5 */ /* 0x000fe20000000000 */
[----:B------:R-:W-:Y:S02]  /*1610*/  ULOP3.LUT UR47, UR47, 0x10000, URZ, 0xfc, !UPT ;  /* 0x000100002f2f7892 */ /* 0x000fe4000f8efc3f */
[----:B------:R-:W-:Y:S01]  /*1620*/  USHF.R.U32.HI UR4, URZ, 0x4, UR4 ;  /* 0x000000043f047899 */ /* 0x000fe20008011604 */
[----:B------:R-:W-:Y:S01]  /*1630*/  UMOV UR5, 0xc0000010 ;  /* 0xc000001000057882 */ /* 0x000fe20000000000 */
[----:B------:R-:W-:Y:S02]  /*1640*/  UMOV UR7, 0xc0000010 ;  /* 0xc000001000077882 */ /* 0x000fe40000000000 */
[----:B------:R-:W-:-:S04]  /*1650*/  ULOP3.LUT UR4, UR4, 0x3fff, URZ, 0xc0, !UPT ;  /* 0x00003fff04047892 */ /* 0x000fc8000f8ec03f */
[----:B------:R-:W-:Y:S02]  /*1660*/  ULOP3.LUT UR10, UR4, 0x10000, URZ, 0xfc, !UPT ;  /* 0x00010000040a7892 */ /* 0x000fe4000f8efc3f */
[----:B------:R-:W-:Y:S02]  /*1670*/  ULEA UR4, UR38, UR47, 0x9 ;  /* 0x0000002f26047291 */ /* 0x000fe4000f8e483f */
[----:B------:R-:W-:-:S09]  /*1680*/  ULEA UR6, UR38, UR10, 0x9 ;  /* 0x0000000a26067291 */ /* 0x000fd2000f8e483f */
[----:B------:R-:W-:Y:S01]  /*1690*/  HGMMA.64x256x16.F32.BF16 R24, gdesc[UR4], RZ, !UPT, gsb0 ;  /* 0x03e00000041879f0 */ /* 0x000fe2000c0018ff */
[----:B------:R-:W-:Y:S01]  /*16a0*/  UIADD3 UR4, UR4, 0x100, URZ ;  /* 0x0000010004047890 */ /* 0x000fe2000fffe03f */
[----:B------:R-:W-:Y:S01]  /*16b0*/  UMOV UR5, 0xc0000010 ;  /* 0xc000001000057882 */ /* 0x000fe20000000000 */
[----:B------:R-:W-:Y:S02]  /*16c0*/  WARPGROUP.DEPBAR.LE gsb0, 0x0 ;  /* 0x00008000000079c5 */ /* 0x000fe40000010000 */
[----:B------:R-:W-:Y:S04]  /*16d0*/  STL.64 [R1], R24 ;  /* 0x0000001801007387 */ /* 0x000fe80000100a00 */
[----:B------:R-:W-:Y:S04]  /*16e0*/  STL.64 [R1+0x8], R26 ;  /* 0x0000081a01007387 */ /* 0x000fe80000100a00 */
        /* <DEDUP_REMOVED lines=61> */
[----:B------:R2:W-:Y:S02]  /*1ac0*/  STL.64 [R1+0x1f8], R150 ;  /* 0x0001f89601007387 */ /* 0x0005e40000100a00 */
[----:B--2---:R-:W-:-:S06]  /*1ad0*/  WARPGROUP.ARRIVE ;  /* 0x00000000000079c5 */ /* 0x004fcc0000000000 */
[----:B------:R-:W-:Y:S03]  /*1ae0*/  HGMMA.64x256x16.F32.BF16 R24, gdesc[UR4], RZ, !UPT, gsb0 ;  /* 0x03e00000041879f0 */ /* 0x000fe6000c0018ff */
[----:B------:R-:W-:Y:S02]  /*1af0*/  WARPGROUP.DEPBAR.LE gsb0, 0x0 ;  /* 0x00008000000079c5 */ /* 0x000fe40000010000 */
[----:B------:R-:W-:Y:S05]  /*1b00*/  @!P1 BRA `(.L_x_19) ;  /* 0x0000000c00849947 */ /* 0x000fea0003800000 */
[----:B------:R-:W-:Y:S01]  /*1b10*/  UIADD3 UR4, UR38, 0x1, URZ ;  /* 0x0000000126047890 */ /* 0x000fe2000fffe03f */
[----:B01----:R-:W-:Y:S01]  /*1b20*/  IMAD.MOV.U32 R0, RZ, RZ, R5 ;  /* 0x000000ffff007224 */ /* 0x003fe200078e0005 */
[----:B------:R-:W-:Y:S02]  /*1b30*/  UMOV UR9, UR38 ;  /* 0x0000002600097c82 */ /* 0x000fe40008000000 */
[----:B------:R-:W-:-:S04]  /*1b40*/  UISETP.NE.AND UP0, UPT, UR4, 0xe, UPT ;  /* 0x0000000e0400788c */ /* 0x000fc8000bf05270 */
[----:B------:R-:W-:Y:S02]  /*1b50*/  USEL UR5, URZ, 0x1, UP0 ;  /* 0x000000013f057887 */ /* 0x000fe40008000000 */
[----:B------:R-:W-:Y:S02]  /*1b60*/  USEL UR8, UR4, URZ, UP0 ;  /* 0x0000003f04087287 */ /* 0x000fe40008000000 */
[----:B------:R-:W-:-:S06]  /*1b70*/  ULOP3.LUT UR5, UR39, UR5, URZ, 0x3c, !UPT ;  /* 0x0000000527057292 */ /* 0x000fcc000f8e3c3f */
[----:B------:R-:W-:-:S07]  /*1b80*/  IMAD.U32 R3, RZ, RZ, UR5 ;  /* 0x00000005ff037e24 */ /* 0x000fce000f8e00ff */
.L_x_26:
[----:B01---5:R-:W-:Y:S05]  /*1b90*/  @!P0 BRA `(.L_x_20) ;  /* 0x0000000000048947 */ /* 0x023fea0003800000 */
[----:B------:R-:W-:Y:S01]  /*1ba0*/  BPT.TRAP 0x1 ;  /* 0x000000040000795c */ /* 0x000fe20000300000 */
.L_x_20:
[----:B------:R-:W-:Y:S01]  /*1bb0*/  ULEA UR4, UR8, UR45, 0x3 ;  /* 0x0000002d08047291 */ /* 0x000fe2000f8e183f */
[----:B------:R-:W-:-:S08]  /*1bc0*/  SHF.L.U32 R4, R3, 0x1f, RZ ;  /* 0x0000001f03047819 */ /* 0x000fd000000006ff */
[----:B------:R0:W1:Y:S01]  /*1bd0*/  SYNCS.PHASECHK.TRANS64.TRYWAIT P1, [UR4], R4 ;  /* 0x00000004ff0075a7 */ /* 0x0000620008020144 */
[----:B------:R-:W-:Y:S05]  /*1be0*/  @!P0 BRA `(.L_x_21) ;  /* 0x0000000000048947 */ /* 0x000fea0003800000 */
[----:B------:R-:W-:Y:S01]  /*1bf0*/  BPT.TRAP 0x1 ;  /* 0x000000040000795c */ /* 0x000fe20000300000 */
.L_x_21:
[----:B-1----:R-:W-:Y:S05]  /*1c00*/  @P1 BRA `(.L_x_22) ;  /* 0x0000000000081947 */ /* 0x002fea0003800000 */
[----:B------:R-:W1:Y:S02]  /*1c10*/  SYNCS.PHASECHK.TRANS64.TRYWAIT P1, [UR4], R4 ;  /* 0x00000004ff0075a7 */ /* 0x000e640008020144 */
[----:B-1----:R-:W-:Y:S05]  /*1c20*/  @!P1 BRA `(.L_x_23) ;  /* 0x0000013c00789947 */ /* 0x002fea0003800000 */
.L_x_22:
[----:B------:R-:W-:Y:S04]  /*1c30*/  STL [R1+0x2b8], R160 ;  /* 0x0002b8a001007387 */ /* 0x000fe80000100800 */
        /* <DEDUP_REMOVED lines=21> */
[----:B------:R2:W-:Y:S04]  /*1d90*/  STL.64 [R1+0x208], R108 ;  /* 0x0002086c01007387 */ /* 0x0005e80000100a00 */
[----:B--2---:R-:W2:Y:S04]  /*1da0*/  LDL.LU.64 R108, [R1] ;  /* 0x00000000016c7983 */ /* 0x004ea80000300a00 */
[----:B------:R-:W2:Y:S04]  /*1db0*/  LDL.LU.64 R110, [R1+0x8] ;  /* 0x00000800016e7983 */ /* 0x000ea80000300a00 */
        /* <DEDUP_REMOVED lines=61> */
[----:B------:R-:W2:Y:S01]  /*2190*/  LDL.LU.64 R234, [R1+0x1f8] ;  /* 0x0001f80001ea7983 */ /* 0x000ea20000300a00 */
[----:B------:R-:W-:-:S02]  /*21a0*/  ULEA UR4, UR8, UR47, 0x9 ;  /* 0x0000002f08047291 */ /* 0x000fc4000f8e483f */
[----:B------:R-:W-:Y:S01]  /*21b0*/  ULEA UR6, UR8, UR10, 0x9 ;  /* 0x0000000a08067291 */ /* 0x000fe2000f8e483f */
[----:B------:R-:W-:Y:S01]  /*21c0*/  UMOV UR5, 0xc0000010 ;  /* 0xc000001000057882 */ /* 0x000fe20000000000 */
[----:B------:R-:W-:Y:S01]  /*21d0*/  UMOV UR7, 0xc0000010 ;  /* 0xc000001000077882 */ /* 0x000fe20000000000 */
[----:B--2---:R-:W-:-:S06]  /*21e0*/  WARPGROUP.ARRIVE ;  /* 0x00000000000079c5 */ /* 0x004fcc0000000000 */
[----:B------:R-:W-:Y:S03]  /*21f0*/  HGMMA.64x256x16.F32.BF16 R108, gdesc[UR4], R108, gsb0 ;  /* 0x03e00000046c79f0 */ /* 0x000fe6000800186c */
        /* <DEDUP_REMOVED lines=65> */
[----:B--2---:R4:W5:Y:S04]  /*2610*/  LDL.LU R160, [R1+0x2b8] ;  /* 0x0002b80001a07983 */ /* 0x0049680000300800 */
        /* <DEDUP_REMOVED lines=22> */
[----:B------:R-:W-:Y:S01]  /*2780*/  UIADD3 UR4, UR4, 0x100, URZ ;  /* 0x0000010004047890 */ /* 0x000fe2000fffe03f */
[----:B------:R-:W-:Y:S01]  /*2790*/  UMOV UR5, 0xc0000010 ;  /* 0xc000001000057882 */ /* 0x000fe20000000000 */
[----:B--2---:R-:W-:-:S07]  /*27a0*/  WARPGROUP.ARRIVE ;  /* 0x00000000000079c5 */ /* 0x004fce0000000000 */
[----:B------:R-:W-:Y:S03]  /*27b0*/  HGMMA.64x256x16.F32.BF16 R24, gdesc[UR4], R24, gsb0 ;  /* 0x03e00000041879f0 */ /* 0x000fe60008001818 */
[----:B------:R-:W-:Y:S02]  /*27c0*/  WARPGROUP.DEPBAR.LE gsb0, 0x0 ;  /* 0x00008000000079c5 */ /* 0x000fe40000010000 */
[----:B----4-:R-:W-:Y:S05]  /*27d0*/  @!P0 BRA `(.L_x_24) ;  /* 0x0000000000048947 */ /* 0x010fea0003800000 */
[----:B------:R-:W-:Y:S01]  /*27e0*/  BPT.TRAP 0x1 ;  /* 0x000000040000795c */ /* 0x000fe20000300000 */
.L_x_24:
[----:B------:R-:W-:Y:S02]  /*27f0*/  UISETP.GT.U32.AND UP0, UPT, UR40, 0x1, UPT ;  /* 0x000000012800788c */ /* 0x000fe4000bf04070 */
[----:B------:R-:W-:-:S04]  /*2800*/  ULEA UR4, UR9, UR45, 0x3 ;  /* 0x0000002d09047291 */ /* 0x000fc8000f8e183f */
[----:B------:R-:W-:Y:S01]  /*2810*/  UIADD3 UR4, UR4, 0x70, URZ ;  /* 0x0000007004047890 */ /* 0x000fe2000fffe03f */
[----:B------:R-:W-:-:S03]  /*2820*/  PLOP3.LUT P1, PT, PT, PT, UP0, 0x80, 0x0 ;  /* 0x000000000000781c */ /* 0x000fc60003f2f008 */
[----:B------:R-:W-:-:S09]  /*2830*/  UPRMT UR4, URZ, 0x654, UR4 ;  /* 0x000006543f047896 */ /* 0x000fd20008000004 */
[----:B------:R-:W-:Y:S01]  /*2840*/  SYNCS.ARRIVE.TRANS64.RED.A1T0 RZ, [UR4], RZ ;  /* 0x000000ffffff79a7 */ /* 0x000fe20008100404 */
[----:B------:R-:W-:Y:S05]  /*2850*/  @P1 BRA `(.L_x_25) ;  /* 0x0000000000041947 */ /* 0x000fea0003800000 */
[----:B------:R-:W-:Y:S01]  /*2860*/  BPT.TRAP 0x1 ;  /* 0x000000040000795c */ /* 0x000fe20000300000 */
.L_x_25:
[----:B------:R-:W-:Y:S01]  /*2870*/  UIADD3 UR8, UR8, 0x1, URZ ;  /* 0x0000000108087890 */ /* 0x000fe2000fffe03f */
[C---:B------:R-:W-:Y:S01]  /*2880*/  ISETP.GT.AND P1, PT, R0.reuse, 0x1, PT ;  /* 0x000000010000780c */ /* 0x040fe20003f24270 */
[----:B------:R-:W-:Y:S01]  /*2890*/  UIADD3 UR9, UR9, 0x1, URZ ;  /* 0x0000000109097890 */ /* 0x000fe2000fffe03f */
[----:B------:R-:W-:Y:S01]  /*28a0*/  VIADD R0, R0, 0xffffffff ;  /* 0xffffffff00007836 */ /* 0x000fe20000000000 */
[----:B------:R-:W-:Y:S02]  /*28b0*/  UISETP.NE.AND UP0, UPT, UR8, 0xe, UPT ;  /* 0x0000000e0800788c */ /* 0x000fe4000bf05270 */
[----:B------:R-:W-:Y:S02]  /*28c0*/  UISETP.NE.AND UP1, UPT, UR9, 0xe, UPT ;  /* 0x0000000e0900788c */ /* 0x000fe4000bf25270 */
[----:B------:R-:W-:Y:S02]  /*28d0*/  USEL UR4, URZ, 0x1, UP0 ;  /* 0x000000013f047887 */ /* 0x000fe40008000000 */
[----:B------:R-:W-:-:S02]  /*28e0*/  USEL UR8, UR8, URZ, UP0 ;  /* 0x0000003f08087287 */ /* 0x000fc40008000000 */
[----:B------:R-:W-:Y:S02]  /*28f0*/  USEL UR9, UR9, URZ, UP1 ;  /* 0x0000003f09097287 */ /* 0x000fe40008800000 */
[----:B------:R-:W-:Y:S01]  /*2900*/  LOP3.LUT R3, R3, UR4, RZ, 0x3c, !PT ;  /* 0x0000000403037c12 */ /* 0x000fe2000f8e3cff */
[----:B------:R-:W-:Y:S09]  /*2910*/  @P1 BRA `(.L_x_26) ;  /* 0xfffffff0009c1947 */ /* 0x000ff2000383ffff */
.L_x_19:
[----:B01----:R-:W0:Y:S02]  /*2920*/  LDC R0, c[0x0][0x28c] ;  /* 0x0000a300ff007b82 */ /* 0x003e240000000800 */
[----:B0-----:R-:W-:-:S13]  /*2930*/  ISETP.GE.AND P1, PT, R0, 0x1, PT ;  /* 0x000000010000780c */ /* 0x001fda0003f26270 */
[----:B------:R-:W-:Y:S05]  /*2940*/  @!P1 BRA `(.L_x_27) ;  /* 0x00000000003c9947 */ /* 0x000fea0003800000 */
[----:B------:R-:W-:Y:S05]  /*2950*/  @!P0 BRA `(.L_x_28) ;  /* 0x0000000000048947 */ /* 0x000fea0003800000 */
[----:B------:R-:W-:Y:S01]  /*2960*/  BPT.TRAP 0x1 ;  /* 0x000000040000795c */ /* 0x000fe20000300000 */
.L_x_28:
[----:B------:R-:W-:Y:S01]  /*2970*/  VIADD R0, R5, UR38 ;  /* 0x0000002605007c36 */ /* 0x000fe20008000000 */
[----:B------:R-:W-:-:S04]  /*2980*/  UISETP.GT.U32.AND UP0, UPT, UR40, 0x1, UPT ;  /* 0x000000012800788c */ /* 0x000fc8000bf04070 */
[----:B------:R-:W-:Y:S02]  /*2990*/  SHF.R.U32.HI R4, RZ, 0x1, R0 ;  /* 0x00000001ff047819 */ /* 0x000fe40000011600 */
[----:B------:R-:W-:-:S03]  /*29a0*/  PLOP3.LUT P0, PT, PT, PT, UP0, 0x80, 0x0 ;  /* 0x000000000000781c */ /* 0x000fc60003f0f008 */
[----:B------:R-:W-:-:S05]  /*29b0*/  IMAD.WIDE.U32 R4, R4, -0x6db6db6d, RZ ;  /* 0x9249249304047825 */ /* 0x000fca00078e00ff */
[----:B------:R-:W-:-:S05]  /*29c0*/  SHF.R.U32.HI R4, RZ, 0x2, R5 ;  /* 0x00000002ff047819 */ /* 0x000fca0000011605 */
[----:B------:R-:W-:-:S05]  /*29d0*/  IMAD R0, R4, -0xe, R0 ;  /* 0xfffffff204007824 */ /* 0x000fca00078e0200 */
[----:B------:R-:W-:-:S05]  /*29e0*/  LEA R0, R0, UR45, 0x3 ;  /* 0x0000002d00007c11 */ /* 0x000fca000f8e18ff */
[----:B------:R-:W-:-:S05]  /*29f0*/  VIADD R0, R0, 0x70 ;  /* 0x0000007000007836 */ /* 0x000fca0000000000 */
[----:B------:R-:W-:-:S04]  /*2a00*/  PRMT R0, RZ, 0x654, R0 ;  /* 0x00000654ff007816 */ /* 0x000fc80000000000 */
[----:B------:R0:W-:Y:S01]  /*2a10*/  SYNCS.ARRIVE.TRANS64.RED.A1T0 RZ, [R0+URZ], RZ ;  /* 0x000000ff00ff79a7 */ /* 0x0001e2000810043f */
[----:B------:R-:W-:Y:S05]  /*2a20*/  @P0 BRA `(.L_x_27) ;  /* 0x0000000000040947 */ /* 0x000fea0003800000 */
[----:B------:R-:W-:Y:S01]  /*2a30*/  BPT.TRAP 0x1 ;  /* 0x000000040000795c */ /* 0x000fe20000300000 */
.L_x_27:
[----:B------:R-:W1:Y:S01]  /*2a40*/  S2R R8, SR_TID.X ;  /* 0x0000000000087919 */ /* 0x000e620000002100 */
[----:B-----5:R-:W-:Y:S01]  /*2a50*/  LOP3.LUT R4, R160, 0x1, RZ, 0xc0, !PT ;  /* 0x00000001a0047812 */ /* 0x020fe200078ec0ff */
[----:B------:R-:W-:Y:S01]  /*2a60*/  IMAD.MOV.U32 R19, RZ, RZ, 0x6540 ;  /* 0x00006540ff137424 */ /* 0x000fe200078e00ff */
[----:B------:R-:W-:Y:S01]  /*2a70*/  USHF.R.S32.HI UR10, URZ, 0x1f, UR44 ;  /* 0x0000001f3f0a7899 */ /* 0x000fe2000801142c */
[----:B------:R-:W-:Y:S02]  /*2a80*/  ULDC.64 UR8, c[0x0][0x5d0] ;  /* 0x0001740000087ab9 */ /* 0x000fe40000000a00 */
[----:B------:R-:W-:Y:S01]  /*2a90*/  IMAD.SHL.U32 R3, R4, 0x40, RZ ;  /* 0x0000004004037824 */ /* 0x000fe200078e00ff */
[----:B------:R-:W-:Y:S01]  /*2aa0*/  ULDC UR5, c[0x0][0x288] ;  /* 0x0000a20000057ab9 */ /* 0x000fe20000000800 */
[----:B------:R-:W-:Y:S01]  /*2ab0*/  UIMAD.WIDE UR6, UR42, 0x100, URZ ;  /* 0x000001002a0678a5 */ /* 0x000fe2000f8e023f */
[----:B------:R-:W-:Y:S01]  /*2ac0*/  IMAD.U32 R6, RZ, RZ, UR8 ;  /* 0x00000008ff067e24 */ /* 0x000fe2000f8e00ff */
[----:B------:R-:W-:-:S02]  /*2ad0*/  UIMAD UR4, UR10, UR8, URZ ;  /* 0x000000080a0472a4 */ /* 0x000fc4000f8e023f */
[----:B------:R-:W-:Y:S01]  /*2ae0*/  USHF.L.U32 UR42, UR42, 0x8, URZ ;  /* 0x000000082a2a7899 */ /* 0x000fe2000800063f */
[----:B------:R-:W-:Y:S01]  /*2af0*/  ULDC UR8, c[0x0][0x284] ;  /* 0x0000a10000087ab9 */ /* 0x000fe20000000800 */
[----:B------:R-:W-:Y:S01]  /*2b00*/  UIADD3 UR38, UR43, UR38, URZ ;  /* 0x000000262b267290 */ /* 0x000fe2000fffe03f */
[----:B---3--:R-:W-:Y:S01]  /*2b10*/  IMAD.U32 R17, RZ, RZ, UR8 ;  /* 0x00000008ff117e24 */ /* 0x008fe2000f8e00ff */
[----:B------:R-:W-:Y:S02]  /*2b20*/  UIMAD UR4, UR44, UR9, UR4 ;  /* 0x000000092c0472a4 */ /* 0x000fe4000f8e0204 */
[----:B------:R-:W-:Y:S02]  /*2b30*/  UISETP.GT.U32.AND UP1, UPT, UR38, 0xd, UPT ;  /* 0x0000000d2600788c */ /* 0x000fe4000bf24070 */
[----:B------:R-:W-:Y:S02]  /*2b40*/  UISETP.GE.U32.AND UP2, UPT, UR43, 0xe, UPT ;  /* 0x0000000e2b00788c */ /* 0x000fe4000bf46070 */
[----:B------:R-:W-:Y:S01]  /*2b50*/  UISETP.LT.U32.AND UP1, UPT, UR43, 0xe, UP1 ;  /* 0x0000000e2b00788c */ /* 0x000fe20008f21070 */
[----:B-1----:R-:W-:Y:S01]  /*2b60*/  IMAD.SHL.U32 R18, R8, 0x2, RZ ;  /* 0x0000000208127824 */ /* 0x002fe200078e00ff */
[----:B0-----:R-:W-:-:S02]  /*2b70*/  SHF.R.U32.HI R0, RZ, 0x2, R8 ;  /* 0x00000002ff007819 */ /* 0x001fc40000011608 */
[----:B------:R-:W-:Y:S02]  /*2b80*/  LOP3.LUT R5, R8, 0x60, RZ, 0xc0, !PT ;  /* 0x0000006008057812 */ /* 0x000fe400078ec0ff */
[----:B------:R-:W-:Y:S02]  /*2b90*/  LOP3.LUT R18, R18, 0x6, RZ, 0xc0, !PT ;  /* 0x0000000612127812 */ /* 0x000fe400078ec0ff */
[----:B------:R-:W-:Y:S02]  /*2ba0*/  LOP3.LUT R0, R0, 0x7, RZ, 0xc0, !PT ;  /* 0x0000000700007812 */ /* 0x000fe400078ec0ff */
[----:B------:R-:W-:Y:S02]  /*2bb0*/  SHF.R.U32.HI R5, RZ, 0x1, R5 ;  /* 0x00000001ff057819 */ /* 0x000fe40000011605 */
[----:B------:R-:W-:Y:S01]  /*2bc0*/  PRMT R18, R18, R19, UR41 ;  /* 0x0000002912127e16 */ /* 0x000fe20008000013 */
[----:B------:R-:W-:Y:S01]  /*2bd0*/  USHF.L.U32 UR41, UR41, 0x8, URZ ;  /* 0x0000000829297899 */ /* 0x000fe2000800063f */
[----:B------:R-:W-:-:S02]  /*2be0*/  LOP3.LUT R3, R3, 0x40, R0, 0xe2, !PT ;  /* 0x0000004003037812 */ /* 0x000fc400078ee200 */
[----:B------:R-:W-:Y:S01]  /*2bf0*/  IADD3 R0, RZ, -R5, -R0 ;  /* 0x80000005ff007210 */ /* 0x000fe20007ffe800 */
[----:B------:R-:W-:Y:S01]  /*2c00*/  UISETP.GE.AND UP0, UPT, UR41, UR5, UPT ;  /* 0x000000052900728c */ /* 0x000fe2000bf06270 */
[----:B------:R-:W-:Y:S02]  /*2c10*/  SHF.R.S32.HI R19, RZ, 0x1f, R18 ;  /* 0x0000001fff137819 */ /* 0x000fe40000011412 */
[----:B------:R-:W-:Y:S01]  /*2c20*/  LOP3.LUT R3, R3, UR6, R5, 0xfe, !PT ;  /* 0x0000000603037c12 */ /* 0x000fe2000f8efe05 */
[----:B------:R-:W-:Y:S01]  /*2c30*/  IMAD R0, R4, -0x40, R0 ;  /* 0xffffffc004007824 */ /* 0x000fe200078e0200 */
[----:B------:R-:W-:Y:S01]  /*2c40*/  UISETP.GE.OR UP0, UPT, UR42, UR8, UP0 ;  /* 0x000000082a00728c */ /* 0x000fe20008706670 */
[----:B------:R-:W-:Y:S01]  /*2c50*/  IMAD.WIDE.U32 R6, R6, UR44, R18 ;  /* 0x0000002c06067c25 */ /* 0x000fe2000f8e0012 */
[----:B------:R-:W-:Y:S02]  /*2c60*/  USEL UR8, URZ, 0x1, !UP1 ;  /* 0x000000013f087887 */ /* 0x000fe4000c800000 */
[----:B------:R-:W-:Y:S01]  /*2c70*/  IADD3 R17, R17, -UR42, R0 ;  /* 0x8000002a11117c10 */ /* 0x000fe2000fffe000 */
[----:B------:R-:W-:Y:S01]  /*2c80*/  VIADD R7, R7, UR4 ;  /* 0x0000000407077c36 */ /* 0x000fe20008000000 */
[----:B------:R-:W-:Y:S01]  /*2c90*/  LOP3.LUT R0, R8, 0x3, RZ, 0xc0, !PT ;  /* 0x0000000308007812 */ /* 0x000fe200078ec0ff */
[----:B------:R-:W-:Y:S01]  /*2ca0*/  IMAD.MOV.U32 R4, RZ, RZ, -0x2 ;  /* 0xfffffffeff047424 */ /* 0x000fe200078e00ff */
[----:B------:R-:W-:Y:S01]  /*2cb0*/  USHF.R.U32.HI UR4, URZ, 0x1, UR38 ;  /* 0x000000013f047899 */ /* 0x000fe20008011626 */
[----:B------:R-:W-:Y:S01]  /*2cc0*/  PLOP3.LUT P0, PT, PT, PT, UP0, 0x80, 0x0 ;  /* 0x000000000000781c */ /* 0x000fe20003f0f008 */
[----:B------:R-:W-:Y:S01]  /*2cd0*/  ULOP3.LUT UR39, UR39, UR8, URZ, 0x3c, !UPT ;  /* 0x0000000827277292 */ /* 0x000fe2000f8e3c3f */
[----:B------:R-:W-:Y:S01]  /*2ce0*/  IMAD R0, R0, R4, UR5 ;  /* 0x0000000500007e24 */ /* 0x000fe2000f8e0204 */
[----:B------:R-:W-:Y:S01]  /*2cf0*/  UIMAD.WIDE.U32 UR4, UR4, -0x6db6db6d, URZ ;  /* 0x92492493040478a5 */ /* 0x000fe2000f8e003f */
[----:B------:R-:W-:-:S02]  /*2d00*/  UMOV UR42, 0xffffffff ;  /* 0xffffffff002a7882 */ /* 0x000fc40000000000 */
[----:B------:R-:W-:Y:S01]  /*2d10*/  VIADD R0, R0, -UR41 ;  /* 0x8000002900007c36 */ /* 0x000fe20008000000 */
[----:B------:R-:W-:-:S04]  /*2d20*/  USHF.R.U32.HI UR4, URZ, 0x2, UR5 ;  /* 0x000000023f047899 */ /* 0x000fc80008011605 */
[----:B------:R-:W-:Y:S02]  /*2d30*/  UIMAD UR38, UR4, -0xe, UR38 ;  /* 0xfffffff2042678a4 */ /* 0x000fe4000f8e0226 */
[----:B------:R-:W-:Y:S01]  /*2d40*/  @UP2 ULOP3.LUT UR39, UR39, 0x1, UR4, 0x78, !UPT ;  /* 0x0000000127272892 */ /* 0x000fe2000f8e7804 */
[----:B------:R-:W-:Y:S11]  /*2d50*/  @P0 BRA `(.L_x_29) ;  /* 0x0000010400d80947 */ /* 0x000ff60003800000 */
[----:B------:R-:W-:Y:S01]  /*2d60*/  FSETP.NEU.AND P0, PT, R16, RZ, PT ;  /* 0x000000ff1000720b */ /* 0x000fe20003f0d000 */
[----:B------:R-:W-:Y:S01]  /*2d70*/  ULDC.64 UR8, c[0x0][0x5c8] ;  /* 0x0001720000087ab9 */ /* 0x000fe20000000a00 */
[----:B------:R-:W-:Y:S01]  /*2d80*/  ISETP.GT.AND P3, PT, R17, RZ, PT ;  /* 0x000000ff1100720c */ /* 0x000fe20003f64270 */
[----:B------:R-:W-:Y:S01]  /*2d90*/  UIMAD UR4, UR7, UR8, URZ ;  /* 0x00000008070472a4 */ /* 0x000fe2000f8e023f */
[----:B------:R-:W-:Y:S01]  /*2da0*/  IMAD.U32 R10, RZ, RZ, UR9 ;  /* 0x00000009ff0a7e24 */ /* 0x000fe2000f8e00ff */
[----:B------:R-:W-:Y:S01]  /*2db0*/  BSSY B0, `(.L_x_29) ;  /* 0x0001070000007945 */ /* 0x000fe20003800000 */
[----:B------:R-:W-:Y:S01]  /*2dc0*/  IMAD.WIDE.U32 R6, R3, UR8, R6 ;  /* 0x0000000803067c25 */ /* 0x000fe2000f8e0006 */
[----:B------:R-:W-:-:S03]  /*2dd0*/  ISETP.GT.AND P1, PT, R0, RZ, P3 ;  /* 0x000000ff0000720c */ /* 0x000fc60001f24270 */
[----:B------:R-:W-:-:S04]  /*2de0*/  IMAD R10, R3, R10, UR4 ;  /* 0x00000004030a7e24 */ /* 0x000fc8000f8e020a */
[----:B------:R-:W-:Y:S01]  /*2df0*/  IMAD.IADD R10, R7, 0x1, R10 ;  /* 0x00000001070a7824 */ /* 0x000fe200078e020a */
[----:B------:R-:W-:Y:S06]  /*2e00*/  @!P0 BRA `(.L_x_30) ;  /* 0x000000b800108947 */ /* 0x000fec0003800000 */
[----:B------:R-:W0:Y:S01]  /*2e10*/  LDC.64 R22, c[0x0][0x5b8] ;  /* 0x00016e00ff167b82 */ /* 0x000e220000000a00 */
[----:B------:R-:W2:Y:S01]  /*2e20*/  LDL.LU R11, [R1] ;  /* 0x00000000010b7983 */ /* 0x000ea20000300800 */
[----:B------:R-:W-:-:S06]  /*2e30*/  ULDC.64 UR4, c[0x0][0x5c0] ;  /* 0x0001700000047ab9 */ /* 0x000fcc0000000a00 */
[----:B------:R-:W1:Y:S08]  /*2e40*/  LDC.64 R14, c[0x0][0x5b0] ;  /* 0x00016c00ff0e7b82 */ /* 0x000e700000000a00 */
[----:B------:R-:W3:Y:S01]  /*2e50*/  LDC.64 R12, c[0x0][0x5a8] ;  /* 0x00016a00ff0c7b82 */ /* 0x000ee20000000a00 */
[C---:B0-----:R-:W-:Y:S02]  /*2e60*/  IMAD R157, R22.reuse, UR10, RZ ;  /* 0x0000000a169d7c24 */ /* 0x041fe4000f8e02ff */
[----:B------:R-:W-:-:S04]  /*2e70*/  IMAD.WIDE.U32 R152, R22, UR44, R18 ;  /* 0x0000002c16987c25 */ /* 0x000fc8000f8e0012 */
[----:B------:R-:W-:Y:S02]  /*2e80*/  IMAD R157, R23, UR44, R157 ;  /* 0x0000002c179d7c24 */ /* 0x000fe4000f8e029d */
[----:B-1----:R-:W-:Y:S02]  /*2e90*/  IMAD R156, R14, UR7, RZ ;  /* 0x000000070e9c7c24 */ /* 0x002fe4000f8e02ff */
[----:B------:R-:W-:Y:S02]  /*2ea0*/  IMAD.IADD R21, R153, 0x1, R157 ;  /* 0x0000000199157824 */ /* 0x000fe400078e029d */
[----:B------:R-:W-:Y:S02]  /*2eb0*/  IMAD.MOV.U32 R20, RZ, RZ, R152 ;  /* 0x000000ffff147224 */ /* 0x000fe400078e0098 */
[C---:B------:R-:W-:Y:S02]  /*2ec0*/  IMAD R156, R3.reuse, R15, R156 ;  /* 0x0000000f039c7224 */ /* 0x040fe400078e029c */
[----:B------:R-:W-:-:S04]  /*2ed0*/  IMAD.WIDE.U32 R4, R3, R14, R20 ;  /* 0x0000000e03047225 */ /* 0x000fc800078e0014 */
[----:B------:R-:W-:Y:S01]  /*2ee0*/  IMAD.IADD R5, R5, 0x1, R156 ;  /* 0x0000000105057824 */ /* 0x000fe200078e029c */
[----:B---3--:R-:W-:-:S04]  /*2ef0*/  LEA R8, P0, R4, R12, 0x1 ;  /* 0x0000000c04087211 */ /* 0x008fc800078008ff */
[----:B------:R-:W-:-:S05]  /*2f00*/  LEA.HI.X R9, R4, R13, R5, 0x1, P0 ;  /* 0x0000000d04097211 */ /* 0x000fca00000f0c05 */
[----:B------:R-:W3:Y:S01]  /*2f10*/  @P1 LDG.E.LTC128B.U16 R23, desc[UR36][R8.64] ;  /* 0x0000002408171981 */ /* 0x000ee2000c1e1520 */
[----:B------:R-:W-:Y:S01]  /*2f20*/  BSSY B1, `(.L_x_31) ;  /* 0x0000011000017945 */ /* 0x000fe20003800000 */
[----:B---3--:R-:W-:-:S04]  /*2f30*/  IMAD.U32 R4, R23, 0x10000, RZ ;  /* 0x0001000017047824 */ /* 0x008fc800078e00ff */
[----:B------:R-:W-:-:S04]  /*2f40*/  FMUL R4, R4, R16 ;  /* 0x0000001004047220 */ /* 0x000fc80000400000 */
[----:B--2---:R-:W-:Y:S01]  /*2f50*/  FFMA R7, R11, R2, R4 ;  /* 0x000000020b077223 */ /* 0x004fe20000000004 */
[----:B------:R-:W-:-:S04]  /*2f60*/  LEA R4, P0, R6, UR4, 0x1 ;  /* 0x0000000406047c11 */ /* 0x000fc8000f8008ff */
[----:B------:R-:W-:Y:S02]  /*2f70*/  LEA.HI.X R5, R6, UR5, R10, 0x1, P0 ;  /* 0x0000000506057c11 */ /* 0x000fe400080f0c0a */
[----:B------:R-:W-:-:S05]  /*2f80*/  F2FP.BF16.F32.PACK_AB R6, RZ, R7 ;  /* 0x00000007ff06723e */ /* 0x000fca00000010ff */
[----:B------:R0:W-:Y:S02]  /*2f90*/  @P1 STG.E.U16 desc[UR36][R4.64], R6 ;  /* 0x0000000604001986 */ /* 0x0001e4000c101524 */
[----:B0-----:R-:W-:-:S04]  /*2fa0*/  IMAD.WIDE.U32 R6, R3, R14, R18 ;  /* 0x0000000e03067225 */ /* 0x001fc800078e0012 */
[----:B------:R-:W-:Y:S02]  /*2fb0*/  IMAD.IADD R7, R156, 0x1, R7 ;  /* 0x000000019c077824 */ /* 0x000fe400078e0207 */
[----:B------:R-:W-:-:S04]  /*2fc0*/  IMAD.WIDE.U32 R6, R22, UR44, R6 ;  /* 0x0000002c16067c25 */ /* 0x000fc8000f8e0006 */
[----:B------:R-:W-:Y:S01]  /*2fd0*/  IMAD.IADD R7, R157, 0x1, R7 ;  /* 0x000000019d077824 */ /* 0x000fe200078e0207 */
[----:B------:R-:W-:-:S04]  /*2fe0*/  LEA R10, P0, R6, R12, 0x1 ;  /* 0x0000000c060a7211 */ /* 0x000fc800078008ff */
[----:B------:R-:W-:Y:S02]  /*2ff0*/  LEA.HI.X R11, R6, R13, R7, 0x1, P0 ;  /* 0x0000000d060b7211 */ /* 0x000fe400000f0c07 */
[----:B------:R-:W-:-:S13]  /*3000*/  ISETP.GT.AND P0, PT, R0, 0x1, P3 ;  /* 0x000000010000780c */ /* 0x000fda0001f04270 */
[----:B------:R-:W-:Y:S05]  /*3010*/  @!P0 BRA `(.L_x_32) ;  /* 0x0000000000048947 */ /* 0x000fea0003800000 */
[----:B------:R0:W5:Y:S02]  /*3020*/  LDG.E.LTC128B.U16 R23, desc[UR36][R10.64+0x2] ;  /* 0x000002240a177981 */ /* 0x000164000c1e1520 */
.L_x_32:
[----:B------:R-:W-:Y:S05]  /*3030*/  BSYNC B1 ;  /* 0x0000000000017941 */ /* 0x000fea0003800000 */
.L_x_31:
[----:B------:R-:W2:Y:S01]  /*3040*/  LDL.LU R7, [R1+0x4] ;  /* 0x0000040001077983 */ /* 0x000ea20000300800 */
[----:B-----5:R-:W-:Y:S01]  /*3050*/  IMAD.U32 R6, R23, 0x10000, RZ ;  /* 0x0001000017067824 */ /* 0x020fe200078e00ff */
[C---:B------:R-:W-:Y:S01]  /*3060*/  SHF.L.U64.HI R155, R14.reuse, 0x3, R15 ;  /* 0x000000030e9b7819 */ /* 0x040fe2000001020f */
[----:B------:R-:W-:Y:S01]  /*3070*/  IMAD.SHL.U32 R154, R14, 0x8, RZ ;  /* 0x000000080e9a7824 */ /* 0x000fe200078e00ff */
[----:B------:R-:W3:Y:S01]  /*3080*/  LDL.LU R158, [R1+0x8] ;  /* 0x00000800019e7983 */ /* 0x000ee20000300800 */
[----:B------:R-:W-:-:S04]  /*3090*/  FMUL R6, R6, R16 ;  /* 0x0000001006067220 */ /* 0x000fc80000400000 */
[----:B--2---:R-:W-:-:S05]  /*30a0*/  FFMA R6, R7, R2, R6 ;  /* 0x0000000207067223 */ /* 0x004fca0000000006 */
[----:B------:R-:W-:-:S05]  /*30b0*/  F2FP.BF16.F32.PACK_AB R6, RZ, R6 ;  /* 0x00000006ff06723e */ /* 0x000fca00000010ff */
[----:B------:R1:W-:Y:S01]  /*30c0*/  @P0 STG.E.U16 desc[UR36][R4.64+0x2], R6 ;  /* 0x0000020604000986 */ /* 0x0003e2000c101524 */
[----:B------:R-:W-:-:S04]  /*30d0*/  ISETP.GT.AND P0, PT, R17, 0x8, PT ;  /* 0x000000081100780c */ /* 0x000fc80003f04270 */
[----:B------:R-:W-:Y:S01]  /*30e0*/  ISETP.GT.AND P1, PT, R0, RZ, P0 ;  /* 0x000000ff0000720c */ /* 0x000fe20000724270 */
[----:B-1----:R-:W-:-:S04]  /*30f0*/  IMAD.WIDE.U32 R6, R3, R14, R154 ;  /* 0x0000000e03067225 */ /* 0x002fc800078e009a */
[----:B------:R-:W-:Y:S01]  /*3100*/  IMAD.IADD R156, R156, 0x1, R7 ;  /* 0x000000019c9c7824 */ /* 0x000fe200078e0207 */
[----:B------:R-:W-:-:S05]  /*3110*/  IADD3 R7, P2, R152, R6, RZ ;  /* 0x0000000698077210 */ /* 0x000fca0007f5e0ff */
[----:B------:R-:W-:Y:S01]  /*3120*/  IMAD.X R9, R156, 0x1, R21, P2 ;  /* 0x000000019c097824 */ /* 0x000fe200010e0615 */
[----:B------:R-:W-:-:S04]  /*3130*/  LEA R8, P2, R7, R12, 0x1 ;  /* 0x0000000c07087211 */ /* 0x000fc800078408ff */
[----:B------:R-:W-:-:S05]  /*3140*/  LEA.HI.X R9, R7, R13, R9, 0x1, P2 ;  /* 0x0000000d07097211 */ /* 0x000fca00010f0c09 */
[----:B------:R1:W2:Y:S01]  /*3150*/  @P1 LDG.E.LTC128B.U16 R23, desc[UR36][R8.64] ;  /* 0x0000002408171981 */ /* 0x0002a2000c1e1520 */
[----:B------:R-:W-:Y:S01]  /*3160*/  IADD3 R6, P2, R18, R6, RZ ;  /* 0x0000000612067210 */ /* 0x000fe20007f5e0ff */
[----:B------:R-:W-:Y:S01]  /*3170*/  BSSY B1, `(.L_x_33) ;  /* 0x0000016000017945 */ /* 0x000fe20003800000 */
[----:B------:R-:W-:-:S03]  /*3180*/  ISETP.GT.AND P4, PT, R0, 0x1, P0 ;  /* 0x000000010000780c */ /* 0x000fc60000784270 */
[----:B------:R-:W-:Y:S02]  /*3190*/  IMAD.X R7, R19, 0x1, R156, P2 ;  /* 0x0000000113077824 */ /* 0x000fe400010e069c */
[----:B------:R-:W-:Y:S02]  /*31a0*/  IMAD.U32 R156, RZ, RZ, UR9 ;  /* 0x00000009ff9c7e24 */ /* 0x000fe4000f8e00ff */
[----:B------:R-:W-:-:S04]  /*31b0*/  IMAD.WIDE.U32 R6, R22, UR44, R6 ;  /* 0x0000002c16067c25 */ /* 0x000fc8000f8e0006 */
[----:B------:R-:W-:Y:S01]  /*31c0*/  IMAD.IADD R7, R157, 0x1, R7 ;  /* 0x000000019d077824 */ /* 0x000fe200078e0207 */
[----:B-1----:R-:W-:-:S04]  /*31d0*/  LEA R8, P2, R6, R12, 0x1 ;  /* 0x0000000c06087211 */ /* 0x002fc800078408ff */
[----:B------:R-:W-:Y:S01]  /*31e0*/  LEA.HI.X R9, R6, R13, R7, 0x1, P2 ;  /* 0x0000000d06097211 */ /* 0x000fe200010f0c07 */
[----:B--2---:R-:W-:-:S04]  /*31f0*/  IMAD.U32 R6, R23, 0x10000, RZ ;  /* 0x0001000017067824 */ /* 0x004fc800078e00ff */
[----:B------:R-:W-:-:S04]  /*3200*/  FMUL R6, R6, R16 ;  /* 0x0000001006067220 */ /* 0x000fc80000400000 */
[----:B---3--:R-:W-:Y:S01]  /*3210*/  FFMA R7, R158, R2, R6 ;  /* 0x000000029e077223 */ /* 0x008fe20000000006 */
[----:B------:R-:W-:Y:S02]  /*3220*/  IMAD.U32 R158, RZ, RZ, UR8 ;  /* 0x00000008ff9e7e24 */ /* 0x000fe4000f8e00ff */
[----:B------:R-:W-:Y:S02]  /*3230*/  IMAD.U32 R6, RZ, RZ, UR8 ;  /* 0x00000008ff067e24 */ /* 0x000fe4000f8e00ff */
[----:B------:R-:W-:Y:S01]  /*3240*/  IMAD.SHL.U32 R158, R158, 0x10, RZ ;  /* 0x000000109e9e7824 */ /* 0x000fe200078e00ff */
[----:B------:R-:W-:Y:S02]  /*3250*/  F2FP.BF16.F32.PACK_AB R7, RZ, R7 ;  /* 0x00000007ff07723e */ /* 0x000fe400000010ff */
[----:B------:R-:W-:Y:S02]  /*3260*/  SHF.L.U64.HI R156, R6, 0x4, R156 ;  /* 0x00000004069c7819 */ /* 0x000fe4000001029c */
[----:B------:R-:W-:-:S02]  /*3270*/  IADD3 R6, P2, R158, R4, RZ ;  /* 0x000000049e067210 */ /* 0x000fc40007f5e0ff */
[----:B------:R-:W-:-:S03]  /*3280*/  PRMT R159, R7, 0x7610, R159 ;  /* 0x00007610079f7816 */ /* 0x000fc6000000009f */
[----:B------:R-:W-:-:S05]  /*3290*/  IMAD.X R7, R156, 0x1, R5, P2 ;  /* 0x000000019c077824 */ /* 0x000fca00010e0605 */
[----:B------:R1:W-:Y:S01]  /*32a0*/  @P1 STG.E.U16 desc[UR36][R6.64], R159 ;  /* 0x0000009f06001986 */ /* 0x0003e2000c101524 */
[----:B------:R-:W-:Y:S05]  /*32b0*/  @!P4 BRA `(.L_x_34) ;  /* 0x000000000004c947 */ /* 0x000fea0003800000 */
[----:B------:R2:W5:Y:S02]  /*32c0*/  LDG.E.LTC128B.U16 R23, desc[UR36][R8.64+0x2] ;  /* 0x0000022408177981 */ /* 0x000564000c1e1520 */
.L_x_34:
[----:B------:R-:W-:Y:S05]  /*32d0*/  BSYNC B1 ;  /* 0x0000000000017941 */ /* 0x000fea0003800000 */
.L_x_33:
[----:B------:R-:W3:Y:S01]  /*32e0*/  LDL.LU R161, [R1+0xc] ;  /* 0x00000c0001a17983 */ /* 0x000ee20000300800 */
[----:B-1---5:R-:W-:Y:S01]  /*32f0*/  IMAD.U32 R159, R23, 0x10000, RZ ;  /* 0x00010000179f7824 */ /* 0x022fe200078e00ff */
[----:B------:R-:W-:Y:S01]  /*3300*/  ISETP.GT.AND P1, PT, R0, 0x8, P3 ;  /* 0x000000080000780c */ /* 0x000fe20001f24270 */
[----:B------:R-:W-:Y:S02]  /*3310*/  BSSY B1, `(.L_x_35) ;  /* 0x0000007000017945 */ /* 0x000fe40003800000 */
[----:B------:R-:W-:-:S04]  /*3320*/  FMUL R159, R159, R16 ;  /* 0x000000109f9f7220 */ /* 0x000fc80000400000 */
[----:B---3--:R-:W-:-:S05]  /*3330*/  FFMA R159, R161, R2, R159 ;  /* 0x00000002a19f7223 */ /* 0x008fca000000009f */
[----:B------:R-:W-:-:S05]  /*3340*/  F2FP.BF16.F32.PACK_AB R159, RZ, R159 ;  /* 0x0000009fff9f723e */ /* 0x000fca00000010ff */
[----:B------:R1:W-:Y:S01]  /*3350*/  @P4 STG.E.U16 desc[UR36][R6.64+0x2], R159 ;  /* 0x0000029f06004986 */ /* 0x0003e2000c101524 */
[----:B------:R-:W-:Y:S05]  /*3360*/  @!P1 BRA `(.L_x_36) ;  /* 0x0000000000049947 */ /* 0x000fea0003800000 */
[----:B------:R3:W5:Y:S02]  /*3370*/  LDG.E.LTC128B.U16 R23, desc[UR36][R10.64+0x10] ;  /* 0x000010240a177981 */ /* 0x000764000c1e1520 */
.L_x_36:
[----:B------:R-:W-:Y:S05]  /*3380*/  BSYNC B1 ;  /* 0x0000000000017941 */ /* 0x000fea0003800000 */
.L_x_35:
[----:B------:R-:W4:Y:S01]  /*3390*/  LDL.LU R161, [R1+0x10] ;  /* 0x0000100001a17983 */ /* 0x000f220000300800 */
[----:B-1---5:R-:W-:Y:S01]  /*33a0*/  IMAD.U32 R159, R23, 0x10000, RZ ;  /* 0x00010000179f7824 */ /* 0x022fe200078e00ff */
[----:B------:R-:W-:Y:S01]  /*33b0*/  ISETP.GT.AND P2, PT, R0, 0x9, P3 ;  /* 0x000000090000780c */ /* 0x000fe20001f44270 */
[----:B------:R-:W-:Y:S02]  /*33c0*/  BSSY B1, `(.L_x_37) ;  /* 0x0000007000017945 */ /* 0x000fe40003800000 */
[----:B------:R-:W-:-:S04]  /*33d0*/  FMUL R159, R159, R16 ;  /* 0x000000109f9f7220 */ /* 0x000fc80000400000 */
[----:B----4-:R-:W-:-:S05]  /*33e0*/  FFMA R159, R161, R2, R159 ;  /* 0x00000002a19f7223 */ /* 0x010fca000000009f */
[----:B------:R-:W-:-:S05]  /*33f0*/  F2FP.BF16.F32.PACK_AB R159, RZ, R159 ;  /* 0x0000009fff9f723e */ /* 0x000fca00000010ff */
[----:B------:R1:W-:Y:S01]  /*3400*/  @P1 STG.E.U16 desc[UR36][R4.64+0x10], R159 ;  /* 0x0000109f04001986 */ /* 0x0003e2000c101524 */
[----:B------:R-:W-:Y:S05]  /*3410*/  @!P2 BRA `(.L_x_38) ;  /* 0x000000000004a947 */ /* 0x000fea0003800000 */
[----:B------:R4:W5:Y:S02]  /*3420*/  LDG.E.LTC128B.U16 R23, desc[UR36][R10.64+0x12] ;  /* 0x000012240a177981 */ /* 0x000964000c1e1520 */
.L_x_38:
[----:B------:R-:W-:Y:S05]  /*3430*/  BSYNC B1 ;  /* 0x0000000000017941 */ /* 0x000fea0003800000 */
.L_x_37:
[----:B------:R-:W2:Y:S01]  /*3440*/  LDL.LU R161, [R1+0x14] ;  /* 0x0000140001a17983 */ /* 0x000ea20000300800 */
[----:B-1---5:R-:W-:Y:S01]  /*3450*/  IMAD.U32 R159, R23, 0x10000, RZ ;  /* 0x00010000179f7824 */ /* 0x022fe200078e00ff */
[----:B------:R-:W-:Y:S01]  /*3460*/  ISETP.GT.AND P1, PT, R0, 0x8, P0 ;  /* 0x000000080000780c */ /* 0x000fe20000724270 */
[----:B------:R-:W-:Y:S02]  /*3470*/  BSSY B1, `(.L_x_39) ;  /* 0x0000007000017945 */ /* 0x000fe40003800000 */
[----:B------:R-:W-:-:S04]  /*3480*/  FMUL R159, R159, R16 ;  /* 0x000000109f9f7220 */ /* 0x000fc80000400000 */
[----:B--2---:R-:W-:-:S05]  /*3490*/  FFMA R159, R161, R2, R159 ;  /* 0x00000002a19f7223 */ /* 0x004fca000000009f */
[----:B------:R-:W-:-:S05]  /*34a0*/  F2FP.BF16.F32.PACK_AB R159, RZ, R159 ;  /* 0x0000009fff9f723e */ /* 0x000fca00000010ff */
[----:B------:R1:W-:Y:S01]  /*34b0*/  @P2 STG.E.U16 desc[UR36][R4.64+0x12], R159 ;  /* 0x0000129f04002986 */ /* 0x0003e2000c101524 */
[----:B------:R-:W-:Y:S05]  /*34c0*/  @!P1 BRA `(.L_x_40) ;  /* 0x0000000000049947 */ /* 0x000fea0003800000 */
[----:B------:R2:W5:Y:S02]  /*34d0*/  LDG.E.LTC128B.U16 R23, desc[UR36][R8.64+0x10] ;  /* 0x0000102408177981 */ /* 0x000564000c1e1520 */
.L_x_40:
[----:B------:R-:W-:Y:S05]  /*34e0*/  BSYNC B1 ;  /* 0x0000000000017941 */ /* 0x000fea0003800000 */
.L_x_39:
        /* <DEDUP_REMOVED lines=10> */
.L_x_42:
[----:B------:R-:W-:Y:S05]  /*3590*/  BSYNC B1 ;  /* 0x0000000000017941 */ /* 0x000fea0003800000 */
.L_x_41:
        /* <DEDUP_REMOVED lines=10> */
.L_x_44:
[----:B------:R-:W-:Y:S05]  /*3640*/  BSYNC B1 ;  /* 0x0000000000017941 */ /* 0x000fea0003800000 */
.L_x_43:
        /* <DEDUP_REMOVED lines=10> */
.L_x_46:
[----:B------:R-:W-:Y:S05]  /*36f0*/  BSYNC B1 ;  /* 0x0000000000017941 */ /* 0x000fea0003800000 */
.L_x_45:
        /* <DEDUP_REMOVED lines=10> */
.L_x_48:
[----:B------:R-:W-:Y:S05]  /*37a0*/  BSYNC B1 ;  /* 0x0000000000017941 */ /* 0x000fea0003800000 */
.L_x_47:
        /* <DEDUP_REMOVED lines=10> */
.L_x_50:
[----:B------:R-:W-:Y:S05]  /*3850*/  BSYNC B1 ;  /* 0x0000000000017941 */ /* 0x000fea0003800000 */
.L_x_49:
        /* <DEDUP_REMOVED lines=10> */
.L_x_52:
[----:B------:R-:W-:Y:S05]  /*3900*/  BSYNC B1 ;  /* 0x0000000000017941 */ /* 0x000fea0003800000 */
.L_x_51:
        /* <DEDUP_REMOVED lines=10> */
.L_x_54:
[----:B------:R-:W-:Y:S05]  /*39b0*/  BSYNC B1 ;  /* 0x0000000000017941 */ /* 0x000fea0003800000 */
.L_x_53:
        /* <DEDUP_REMOVED lines=10> */
.L_x_56:
[----:B------:R-:W-:Y:S05]  /*3a60*/  BSYNC B1 ;  /* 0x0000000000017941 */ /* 0x000fea0003800000 */
.L_x_55:
        /* <DEDUP_REMOVED lines=10> */
.L_x_58:
[----:B------:R-:W-:Y:S05]  /*3b10*/  BSYNC B1 ;  /* 0x0000000000017941 */ /* 0x000fea0003800000 */
.L_x_57:
        /* <DEDUP_REMOVED lines=10> */
.L_x_60:
[----:B------:R-:W-:Y:S05]  /*3bc0*/  BSYNC B1 ;  /* 0x0000000000017941 */ /* 0x000fea0003800000 */
.L_x_59:
        /* <DEDUP_REMOVED lines=10> */
.L_x_62:
[----:B------:R-:W-:Y:S05]  /*3c70*/  BSYNC B1 ;  /* 0x0000000000017941 */ /* 0x000fea0003800000 */
.L_x_61:
        /* <DEDUP_REMOVED lines=10> */
.L_x_64:
[----:B------:R-:W-:Y:S05]  /*3d20*/  BSYNC B1 ;  /* 0x0000000000017941 */ /* 0x000fea0003800000 */
.L_x_63:
        /* <DEDUP_REMOVED lines=10> */
.L_x_66:
[----:B------:R-:W-:Y:S05]  /*3dd0*/  BSYNC B1 ;  /* 0x0000000000017941 */ /* 0x000fea0003800000 */
.L_x_65:
        /* <DEDUP_REMOVED lines=10> */
.L_x_68:
[----:B------:R-:W-:Y:S05]  /*3e80*/  BSYNC B1 ;  /* 0x0000000000017941 */ /* 0x000fea0003800000 */
.L_x_67:
        /* <DEDUP_REMOVED lines=10> */
.L_x_70:
[----:B------:R-:W-:Y:S05]  /*3f30*/  BSYNC B1 ;  /* 0x0000000000017941 */ /* 0x000fea0003800000 */
.L_x_69:
        /* <DEDUP_REMOVED lines=10> */
.L_x_72:
[----:B------:R-:W-:Y:S05]  /*3fe0*/  BSYNC B1 ;  /* 0x0000000000017941 */ /* 0x000fea0003800000 */
.L_x_71:
        /* <DEDUP_REMOVED lines=10> */
.L_x_74:
[----:B------:R-:W-:Y:S05]  /*4090*/  BSYNC B1 ;  /* 0x0000000000017941 */ /* 0x000fea0003800000 */
.L_x_73:
        /* <DEDUP_REMOVED lines=10> */
.L_x_76:
[----:B------:R-:W-:Y:S05]  /*4140*/  BSYNC B1 ;  /* 0x0000000000017941 */ /* 0x000fea0003800000 */
.L_x_75:
        /* <DEDUP_REMOVED lines=10> */
.L_x_78:
[----:B------:R-:W-:Y:S05]  /*41f0*/  BSYNC B1 ;  /* 0x0000000000017941 */ /* 0x000fea0003800000 */
.L_x_77:
        /* <DEDUP_REMOVED lines=10> */
.L_x_80:
[----:B------:R-:W-:Y:S05]  /*42a0*/  BSYNC B1 ;  /* 0x0000000000017941 */ /* 0x000fea0003800000 */
.L_x_79:
        /* <DEDUP_REMOVED lines=10> */
.L_x_82:
[----:B------:R-:W-:Y:S05]  /*4350*/  BSYNC B1 ;  /* 0x0000000000017941 */ /* 0x000fea0003800000 */
.L_x_81:
        /* <DEDUP_REMOVED lines=10> */
.L_x_84:
[----:B------:R-:W-:Y:S05]  /*4400*/  BSYNC B1 ;  /* 0x0000000000017941 */ /* 0x000fea0003800000 */
.L_x_83:
        /* <DEDUP_REMOVED lines=10> */
.L_x_86:
[----:B------:R-:W-:Y:S05]  /*44b0*/  BSYNC B1 ;  /* 0x0000000000017941 */ /* 0x000fea0003800000 */
.L_x_85:
        /* <DEDUP_REMOVED lines=10> */
.L_x_88:
[----:B------:R-:W-:Y:S05]  /*4560*/  BSYNC B1 ;  /* 0x0000000000017941 */ /* 0x000fea0003800000 */
.L_x_87:
        /* <DEDUP_REMOVED lines=10> */
.L_x_90:
[----:B------:R-:W-:Y:S05]  /*4610*/  BSYNC B1 ;  /* 0x0000000000017941 */ /* 0x000fea0003800000 */
.L_x_89:
        /* <DEDUP_REMOVED lines=10> */
.L_x_92:
[----:B------:R-:W-:Y:S05]  /*46c0*/  BSYNC B1 ;  /* 0x0000000000017941 */ /* 0x000fea0003800000 */
.L_x_91:
        /* <DEDUP_REMOVED lines=10> */
.L_x_94:
[----:B------:R-:W-:Y:S05]  /*4770*/  BSYNC B1 ;  /* 0x0000000000017941 */ /* 0x000fea0003800000 */
.L_x_93:
        /* <DEDUP_REMOVED lines=10> */
.L_x_96:
[----:B------:R-:W-:Y:S05]  /*4820*/  BSYNC B1 ;  /* 0x0000000000017941 */ /* 0x000fea0003800000 */
.L_x_95:
        /* <DEDUP_REMOVED lines=10> */
.L_x_98:
[----:B------:R-:W-:Y:S05]  /*48d0*/  BSYNC B1 ;  /* 0x0000000000017941 */ /* 0x000fea0003800000 */
.L_x_97:
        /* <DEDUP_REMOVED lines=10> */
.L_x_100:
[----:B------:R-:W-:Y:S05]  /*4980*/  BSYNC B1 ;  /* 0x0000000000017941 */ /* 0x000fea0003800000 */
.L_x_99:
        /* <DEDUP_REMOVED lines=10> */
.L_x_102:
[----:B------:R-:W-:Y:S05]  /*4a30*/  BSYNC B1 ;  /* 0x0000000000017941 */ /* 0x000fea0003800000 */
.L_x_101:
        /* <DEDUP_REMOVED lines=10> */
.L_x_104:
[----:B------:R-:W-:Y:S05]  /*4ae0*/  BSYNC B1 ;  /* 0x0000000000017941 */ /* 0x000fea0003800000 */
.L_x_103:
        /* <DEDUP_REMOVED lines=10> */
.L_x_106:
[----:B------:R-:W-:Y:S05]  /*4b90*/  BSYNC B1 ;  /* 0x0000000000017941 */ /* 0x000fea0003800000 */
.L_x_105:
        /* <DEDUP_REMOVED lines=10> */
.L_x_108:
[----:B------:R-:W-:Y:S05]  /*4c40*/  BSYNC B1 ;  /* 0x0000000000017941 */ /* 0x000fea0003800000 */
.L_x_107:
        /* <DEDUP_REMOVED lines=10> */
.L_x_110:
[----:B------:R-:W-:Y:S05]  /*4cf0*/  BSYNC B1 ;  /* 0x0000000000017941 */ /* 0x000fea0003800000 */
.L_x_109:
        /* <DEDUP_REMOVED lines=10> */
.L_x_112:
[----:B------:R-:W-:Y:S05]  /*4da0*/  BSYNC B1 ;  /* 0x0000000000017941 */ /* 0x000fea0003800000 */
.L_x_111:
        /* <DEDUP_REMOVED lines=10> */
.L_x_114:
[----:B------:R-:W-:Y:S05]  /*4e50*/  BSYNC B1 ;  /* 0x0000000000017941 */ /* 0x000fea0003800000 */
.L_x_113:
        /* <DEDUP_REMOVED lines=10> */
.L_x_116:
[----:B------:R-:W-:Y:S05]  /*4f00*/  BSYNC B1 ;  /* 0x0000000000017941 */ /* 0x000fea0003800000 */
.L_x_115:
        /* <DEDUP_REMOVED lines=10> */
.L_x_118:
[----:B------:R-:W-:Y:S05]  /*4fb0*/  BSYNC B1 ;  /* 0x0000000000017941 */ /* 0x000fea0003800000 */
.L_x_117:
        /* <DEDUP_REMOVED lines=10> */
.L_x_120:
[----:B------:R-:W-:Y:S05]  /*5060*/  BSYNC B1 ;  /* 0x0000000000017941 */ /* 0x000fea0003800000 */
.L_x_119:
        /* <DEDUP_REMOVED lines=10> */
.L_x_122:
[----:B------:R-:W-:Y:S05]  /*5110*/  BSYNC B1 ;  /* 0x0000000000017941 */ /* 0x000fea0003800000 */
.L_x_121:
        /* <DEDUP_REMOVED lines=10> */
.L_x_124:
[----:B------:R-:W-:Y:S05]  /*51c0*/  BSYNC B1 ;  /* 0x0000000000017941 */ /* 0x000fea0003800000 */
.L_x_123:
        /* <DEDUP_REMOVED lines=10> */
.L_x_126:
[----:B------:R-:W-:Y:S05]  /*5270*/  BSYNC B1 ;  /* 0x0000000000017941 */ /* 0x000fea0003800000 */
.L_x_125:
        /* <DEDUP_REMOVED lines=10> */
.L_x_128:
[----:B------:R-:W-:Y:S05]  /*5320*/  BSYNC B1 ;  /* 0x0000000000017941 */ /* 0x000fea0003800000 */
.L_x_127:
        /* <DEDUP_REMOVED lines=10> */
.L_x_130:
[----:B------:R-:W-:Y:S05]  /*53d0*/  BSYNC B1 ;  /* 0x0000000000017941 */ /* 0x000fea0003800000 */
.L_x_129:
        /* <DEDUP_REMOVED lines=10> */
.L_x_132:
[----:B------:R-:W-:Y:S05]  /*5480*/  BSYNC B1 ;  /* 0x0000000000017941 */ /* 0x000fea0003800000 */
.L_x_131:
        /* <DEDUP_REMOVED lines=10> */
.L_x_134:
[----:B------:R-:W-:Y:S05]  /*5530*/  BSYNC B1 ;  /* 0x0000000000017941 */ /* 0x000fea0003800000 */
.L_x_133:
        /* <DEDUP_REMOVED lines=10> */
.L_x_136:
[----:B------:R-:W-:Y:S05]  /*55e0*/  BSYNC B1 ;  /* 0x0000000000017941 */ /* 0x000fea0003800000 */
.L_x_135:
        /* <DEDUP_REMOVED lines=10> */
.L_x_138:
[----:B------:R-:W-:Y:S05]  /*5690*/  BSYNC B1 ;  /* 0x0000000000017941 */ /* 0x000fea0003800000 */
.L_x_137:
        /* <DEDUP_REMOVED lines=10> */
.L_x_140:
[----:B------:R-:W-:Y:S05]  /*5740*/  BSYNC B1 ;  /* 0x0000000000017941 */ /* 0x000fea0003800000 */
.L_x_139:
        /* <DEDUP_REMOVED lines=10> */
.L_x_142:
[----:B------:R-:W-:Y:S05]  /*57f0*/  BSYNC B1 ;  /* 0x0000000000017941 */ /* 0x000fea0003800000 */
.L_x_141:
        /* <DEDUP_REMOVED lines=10> */
.L_x_144:
[----:B------:R-:W-:Y:S05]  /*58a0*/  BSYNC B1 ;  /* 0x0000000000017941 */ /* 0x000fea0003800000 */
.L_x_143:
        /* <DEDUP_REMOVED lines=10> */
.L_x_146:
[----:B------:R-:W-:Y:S05]  /*5950*/  BSYNC B1 ;  /* 0x0000000000017941 */ /* 0x000fea0003800000 */
.L_x_145:
        /* <DEDUP_REMOVED lines=10> */
.L_x_148:
[----:B------:R-:W-:Y:S05]  /*5a00*/  BSYNC B1 ;  /* 0x0000000000017941 */ /* 0x000fea0003800000 */
.L_x_147:
        /* <DEDUP_REMOVED lines=10> */
.L_x_150:
[----:B------:R-:W-:Y:S05]  /*5ab0*/  BSYNC B1 ;  /* 0x0000000000017941 */ /* 0x000fea0003800000 */
.L_x_149:
        /* <DEDUP_REMOVED lines=10> */
.L_x_152:
[----:B------:R-:W-:Y:S05]  /*5b60*/  BSYNC B1 ;  /* 0x0000000000017941 */ /* 0x000fea0003800000 */
.L_x_151:
        /* <DEDUP_REMOVED lines=10> */
.L_x_154:
[----:B------:R-:W-:Y:S05]  /*5c10*/  BSYNC B1 ;  /* 0x0000000000017941 */ /* 0x000fea0003800000 */
.L_x_153:
        /* <DEDUP_REMOVED lines=10> */
.L_x_156:
[----:B------:R-:W-:Y:S05]  /*5cc0*/  BSYNC B1 ;  /* 0x0000000000017941 */ /* 0x000fea0003800000 */
.L_x_155:
        /* <DEDUP_REMOVED lines=10> */
.L_x_158:
[----:B------:R-:W-:Y:S05]  /*5d70*/  BSYNC B1 ;  /* 0x0000000000017941 */ /* 0x000fea0003800000 */
.L_x_157:
        /* <DEDUP_REMOVED lines=10> */
.L_x_160:
[----:B------:R-:W-:Y:S05]  /*5e20*/  BSYNC B1 ;  /* 0x0000000000017941 */ /* 0x000fea0003800000 */
.L_x_159:
        /* <DEDUP_REMOVED lines=10> */
.L_x_162:
[----:B------:R-:W-:Y:S05]  /*5ed0*/  BSYNC B1 ;  /* 0x0000000000017941 */ /* 0x000fea0003800000 */
.L_x_161:
        /* <DEDUP_REMOVED lines=10> */
.L_x_164:
[----:B------:R-:W-:Y:S05]  /*5f80*/  BSYNC B1 ;  /* 0x0000000000017941 */ /* 0x000fea0003800000 */
.L_x_163:
        /* <DEDUP_REMOVED lines=10> */
.L_x_166:
[----:B------:R-:W-:Y:S05]  /*6030*/  BSYNC B1 ;  /* 0x0000000000017941 */ /* 0x000fea0003800000 */
.L_x_165:
        /* <DEDUP_REMOVED lines=10> */
.L_x_168:
[----:B------:R-:W-:Y:S05]  /*60e0*/  BSYNC B1 ;  /* 0x0000000000017941 */ /* 0x000fea0003800000 */
.L_x_167:
        /* <DEDUP_REMOVED lines=10> */
.L_x_170:
[----:B------:R-:W-:Y:S05]  /*6190*/  BSYNC B1 ;  /* 0x0000000000017941 */ /* 0x000fea0003800000 */
.L_x_169:
        /* <DEDUP_REMOVED lines=10> */
.L_x_172:
[----:B------:R-:W-:Y:S05]  /*6240*/  BSYNC B1 ;  /* 0x0000000000017941 */ /* 0x000fea0003800000 */
.L_x_171:
        /* <DEDUP_REMOVED lines=10> */
.L_x_174:
[----:B------:R-:W-:Y:S05]  /*62f0*/  BSYNC B1 ;  /* 0x0000000000017941 */ /* 0x000fea0003800000 */
.L_x_173:
        /* <DEDUP_REMOVED lines=10> */
.L_x_176:
[----:B------:R-:W-:Y:S05]  /*63a0*/  BSYNC B1 ;  /* 0x0000000000017941 */ /* 0x000fea0003800000 */
.L_x_175:
        /* <DEDUP_REMOVED lines=10> */
.L_x_178:
[----:B------:R-:W-:Y:S05]  /*6450*/  BSYNC B1 ;  /* 0x0000000000017941 */ /* 0x000fea0003800000 */
.L_x_177:
        /* <DEDUP_REMOVED lines=10> */
.L_x_180:
[----:B------:R-:W-:Y:S05]  /*6500*/  BSYNC B1 ;  /* 0x0000000000017941 */ /* 0x000fea0003800000 */
.L_x_179:
        /* <DEDUP_REMOVED lines=10> */
.L_x_182:
[----:B------:R-:W-:Y:S05]  /*65b0*/  BSYNC B1 ;  /* 0x0000000000017941 */ /* 0x000fea0003800000 */
.L_x_181:
        /* <DEDUP_REMOVED lines=10> */
.L_x_184:
[----:B------:R-:W-:Y:S05]  /*6660*/  BSYNC B1 ;  /* 0x0000000000017941 */ /* 0x000fea0003800000 */
.L_x_183:
        /* <DEDUP_REMOVED lines=10> */
.L_x_186:
[----:B------:R-:W-:Y:S05]  /*6710*/  BSYNC B1 ;  /* 0x0000000000017941 */ /* 0x000fea0003800000 */
.L_x_185:
        /* <DEDUP_REMOVED lines=10> */
.L_x_188:
[----:B------:R-:W-:Y:S05]  /*67c0*/  BSYNC B1 ;  /* 0x0000000000017941 */ /* 0x000fea0003800000 */
.L_x_187:
        /* <DEDUP_REMOVED lines=10> */
.L_x_190:
[----:B------:R-:W-:Y:S05]  /*6870*/  BSYNC B1 ;  /* 0x0000000000017941 */ /* 0x000fea0003800000 */
.L_x_189:
        /* <DEDUP_REMOVED lines=10> */
.L_x_192:
[----:B------:R-:W-:Y:S05]  /*6920*/  BSYNC B1 ;  /* 0x0000000000017941 */ /* 0x000fea0003800000 */
.L_x_191:
        /* <DEDUP_REMOVED lines=10> */
.L_x_194:
[----:B------:R-:W-:Y:S05]  /*69d0*/  BSYNC B1 ;  /* 0x0000000000017941 */ /* 0x000fea0003800000 */
.L_x_193:
        /* <DEDUP_REMOVED lines=10> */
.L_x_196:
[----:B------:R-:W-:Y:S05]  /*6a80*/  BSYNC B1 ;  /* 0x0000000000017941 */ /* 0x000fea0003800000 */
.L_x_195:
        /* <DEDUP_REMOVED lines=10> */
.L_x_198:
[----:B------:R-:W-:Y:S05]  /*6b30*/  BSYNC B1 ;  /* 0x0000000000017941 */ /* 0x000fea0003800000 */
.L_x_197:
        /* <DEDUP_REMOVED lines=10> */
.L_x_200:
[----:B------:R-:W-:Y:S05]  /*6be0*/  BSYNC B1 ;  /* 0x0000000000017941 */ /* 0x000fea0003800000 */
.L_x_199:
        /* <DEDUP_REMOVED lines=10> */
.L_x_202:
[----:B------:R-:W-:Y:S05]  /*6c90*/  BSYNC B1 ;  /* 0x0000000000017941 */ /* 0x000fea0003800000 */
.L_x_201:
        /* <DEDUP_REMOVED lines=10> */
.L_x_204:
[----:B------:R-:W-:Y:S05]  /*6d40*/  BSYNC B1 ;  /* 0x0000000000017941 */ /* 0x000fea0003800000 */
.L_x_203:
        /* <DEDUP_REMOVED lines=10> */
.L_x_206:
[----:B------:R-:W-:Y:S05]  /*6df0*/  BSYNC B1 ;  /* 0x0000000000017941 */ /* 0x000fea0003800000 */
.L_x_205:
        /* <DEDUP_REMOVED lines=10> */
.L_x_208:
[----:B------:R-:W-:Y:S05]  /*6ea0*/  BSYNC B1 ;  /* 0x0000000000017941 */ /* 0x000fea0003800000 */
.L_x_207:
        /* <DEDUP_REMOVED lines=10> */
.L_x_210:
[----:B------:R-:W-:Y:S05]  /*6f50*/  BSYNC B1 ;  /* 0x0000000000017941 */ /* 0x000fea0003800000 */
.L_x_209:
        /* <DEDUP_REMOVED lines=10> */
.L_x_212:
[----:B------:R-:W-:Y:S05]  /*7000*/  BSYNC B1 ;  /* 0x0000000000017941 */ /* 0x000fea0003800000 */
.L_x_211:
        /* <DEDUP_REMOVED lines=10> */
.L_x_214:
[----:B------:R-:W-:Y:S05]  /*70b0*/  BSYNC B1 ;  /* 0x0000000000017941 */ /* 0x000fea0003800000 */
.L_x_213:
        /* <DEDUP_REMOVED lines=10> */
.L_x_216:
[----:B------:R-:W-:Y:S05]  /*7160*/  BSYNC B1 ;  /* 0x0000000000017941 */ /* 0x000fea0003800000 */
.L_x_215:
        /* <DEDUP_REMOVED lines=10> */
.L_x_218:
[----:B------:R-:W-:Y:S05]  /*7210*/  BSYNC B1 ;  /* 0x0000000000017941 */ /* 0x000fea0003800000 */
.L_x_217:
        /* <DEDUP_REMOVED lines=10> */
.L_x_220:
[----:B------:R-:W-:Y:S05]  /*72c0*/  BSYNC B1 ;  /* 0x0000000000017941 */ /* 0x000fea0003800000 */
.L_x_219:
        /* <DEDUP_REMOVED lines=10> */
.L_x_222:
[----:B------:R-:W-:Y:S05]  /*7370*/  BSYNC B1 ;  /* 0x0000000000017941 */ /* 0x000fea0003800000 */
.L_x_221:
        /* <DEDUP_REMOVED lines=10> */
.L_x_224:
[----:B------:R-:W-:Y:S05]  /*7420*/  BSYNC B1 ;  /* 0x0000000000017941 */ /* 0x000fea0003800000 */
.L_x_223:
        /* <DEDUP_REMOVED lines=10> */
.L_x_226:
[----:B------:R-:W-:Y:S05]  /*74d0*/  BSYNC B1 ;  /* 0x0000000000017941 */ /* 0x000fea0003800000 */
.L_x_225:
        /* <DEDUP_REMOVED lines=10> */
.L_x_228:
[----:B------:R-:W-:Y:S05]  /*7580*/  BSYNC B1 ;  /* 0x0000000000017941 */ /* 0x000fea0003800000 */
.L_x_227:
        /* <DEDUP_REMOVED lines=10> */
.L_x_230:
[----:B------:R-:W-:Y:S05]  /*7630*/  BSYNC B1 ;  /* 0x0000000000017941 */ /* 0x000fea0003800000 */
.L_x_229:
        /* <DEDUP_REMOVED lines=10> */
.L_x_232:
[----:B------:R-:W-:Y:S05]  /*76e0*/  BSYNC B1 ;  /* 0x0000000000017941 */ /* 0x000fea0003800000 */
.L_x_231:
        /* <DEDUP_REMOVED lines=10> */
.L_x_234:
[----:B------:R-:W-:Y:S05]  /*7790*/  BSYNC B1 ;  /* 0x0000000000017941 */ /* 0x000fea0003800000 */
.L_x_233:
        /* <DEDUP_REMOVED lines=10> */
.L_x_236:
[----:B------:R-:W-:Y:S05]  /*7840*/  BSYNC B1 ;  /* 0x0000000000017941 */ /* 0x000fea0003800000 */
.L_x_235:
        /* <DEDUP_REMOVED lines=10> */
.L_x_238:
[----:B------:R-:W-:Y:S05]  /*78f0*/  BSYNC B1 ;  /* 0x0000000000017941 */ /* 0x000fea0003800000 */
.L_x_237:
        /* <DEDUP_REMOVED lines=10> */
.L_x_240:
[----:B------:R-:W-:Y:S05]  /*79a0*/  BSYNC B1 ;  /* 0x0000000000017941 */ /* 0x000fea0003800000 */
.L_x_239:
        /* <DEDUP_REMOVED lines=10> */
.L_x_242:
[----:B------:R-:W-:Y:S05]  /*7a50*/  BSYNC B1 ;  /* 0x0000000000017941 */ /* 0x000fea0003800000 */
.L_x_241:
        /* <DEDUP_REMOVED lines=10> */
.L_x_244:
[----:B------:R-:W-:Y:S05]  /*7b00*/  BSYNC B1 ;  /* 0x0000000000017941 */ /* 0x000fea0003800000 */
.L_x_243:
        /* <DEDUP_REMOVED lines=10> */
.L_x_246:
[----:B------:R-:W-:Y:S05]  /*7bb0*/  BSYNC B1 ;  /* 0x0000000000017941 */ /* 0x000fea0003800000 */
.L_x_245:
        /* <DEDUP_REMOVED lines=10> */
.L_x_248:
[----:B------:R-:W-:Y:S05]  /*7c60*/  BSYNC B1 ;  /* 0x0000000000017941 */ /* 0x000fea0003800000 */
.L_x_247:
        /* <DEDUP_REMOVED lines=10> */
.L_x_250:
[----:B------:R-:W-:Y:S05]  /*7d10*/  BSYNC B1 ;  /* 0x0000000000017941 */ /* 0x000fea0003800000 */
.L_x_249:
        /* <DEDUP_REMOVED lines=10> */
.L_x_252:
[----:B------:R-:W-:Y:S05]  /*7dc0*/  BSYNC B1 ;  /* 0x0000000000017941 */ /* 0x000fea0003800000 */
.L_x_251:
        /* <DEDUP_REMOVED lines=10> */
.L_x_254:
[----:B------:R-:W-:Y:S05]  /*7e70*/  BSYNC B1 ;  /* 0x0000000000017941 */ /* 0x000fea0003800000 */
.L_x_253:
        /* <DEDUP_REMOVED lines=10> */
.L_x_256:
[----:B------:R-:W-:Y:S05]  /*7f20*/  BSYNC B1 ;  /* 0x0000000000017941 */ /* 0x000fea0003800000 */
.L_x_255:
        /* <DEDUP_REMOVED lines=10> */
.L_x_258:
[----:B------:R-:W-:Y:S05]  /*7fd0*/  BSYNC B1 ;  /* 0x0000000000017941 */ /* 0x000fea0003800000 */
.L_x_257:
        /* <DEDUP_REMOVED lines=10> */
.L_x_260:
[----:B------:R-:W-:Y:S05]  /*8080*/  BSYNC B1 ;  /* 0x0000000000017941 */ /* 0x000fea0003800000 */
.L_x_259:
        /* <DEDUP_REMOVED lines=10> */
.L_x_262:
[----:B------:R-:W-:Y:S05]  /*8130*/  BSYNC B1 ;  /* 0x0000000000017941 */ /* 0x000fea0003800000 */
.L_x_261:
        /* <DEDUP_REMOVED lines=10> */
.L_x_264:
[----:B------:R-:W-:Y:S05]  /*81e0*/  BSYNC B1 ;  /* 0x0000000000017941 */ /* 0x000fea0003800000 */
.L_x_263:
        /* <DEDUP_REMOVED lines=10> */
.L_x_266:
[----:B------:R-:W-:Y:S05]  /*8290*/  BSYNC B1 ;  /* 0x0000000000017941 */ /* 0x000fea0003800000 */
.L_x_265:
        /* <DEDUP_REMOVED lines=10> */
.L_x_268:
[----:B------:R-:W-:Y:S05]  /*8340*/  BSYNC B1 ;  /* 0x0000000000017941 */ /* 0x000fea0003800000 */
.L_x_267:
        /* <DEDUP_REMOVED lines=10> */
.L_x_270:
[----:B------:R-:W-:Y:S05]  /*83f0*/  BSYNC B1 ;  /* 0x0000000000017941 */ /* 0x000fea0003800000 */
.L_x_269:
        /* <DEDUP_REMOVED lines=10> */
.L_x_272:
[----:B------:R-:W-:Y:S05]  /*84a0*/  BSYNC B1 ;  /* 0x0000000000017941 */ /* 0x000fea0003800000 */
.L_x_271:
        /* <DEDUP_REMOVED lines=10> */
.L_x_274:
[----:B------:R-:W-:Y:S05]  /*8550*/  BSYNC B1 ;  /* 0x0000000000017941 */ /* 0x000fea0003800000 */
.L_x_273:
        /* <DEDUP_REMOVED lines=10> */
.L_x_276:
[----:B------:R-:W-:Y:S05]  /*8600*/  BSYNC B1 ;  /* 0x0000000000017941 */ /* 0x000fea0003800000 */
.L_x_275:
        /* <DEDUP_REMOVED lines=10> */
.L_x_278:
[----:B------:R-:W-:Y:S05]  /*86b0*/  BSYNC B1 ;  /* 0x0000000000017941 */ /* 0x000fea0003800000 */
.L_x_277:
[----:B0-234-:R-:W2:Y:S01]  /*86c0*/  LDL.LU R10, [R1+0x1f4] ;  /* 0x0001f400010a7983 */ /* 0x01dea20000300800 */
[----:B-----5:R-:W-:Y:S01]  /*86d0*/  IMAD.U32 R11, R23, 0x10000, RZ ;  /* 0x00010000170b7824 */ /* 0x020fe200078e00ff */
        /* <DEDUP_REMOVED lines=8> */
.L_x_280:
[----:B------:R-:W-:Y:S05]  /*8760*/  BSYNC B1 ;  /* 0x0000000000017941 */ /* 0x000fea0003800000 */
.L_x_279:
[----:B------:R-:W3:Y:S01]  /*8770*/  LDL.LU R10, [R1+0x1f8] ;  /* 0x0001f800010a7983 */ /* 0x000ee20000300800 */
[----:B0----5:R-:W-:Y:S01]  /*8780*/  IMAD.U32 R11, R23, 0x10000, RZ ;  /* 0x00010000170b7824 */ /* 0x021fe200078e00ff */
[----:B------:R-:W-:Y:S01]  /*8790*/  ISETP.GT.AND P1, PT, R0, 0xf9, P0 ;  /* 0x000000f90000780c */ /* 0x000fe20000724270 */
[----:B------:R-:W-:Y:S01]  /*87a0*/  BSSY B1, `(.L_x_281) ;  /* 0x000000a000017945 */ /* 0x000fe20003800000 */
[----:B------:R-:W-:Y:S01]  /*87b0*/  IADD3 R167, P0, R3, 0x80, RZ ;  /* 0x0000008003a77810 */ /* 0x000fe20007f1e0ff */
[----:B------:R-:W-:-:S04]  /*87c0*/  FMUL R11, R11, R16 ;  /* 0x000000100b0b7220 */ /* 0x000fc80000400000 */
[----:B---3--:R-:W-:-:S05]  /*87d0*/  FFMA R11, R10, R2, R11 ;  /* 0x000000020a0b7223 */ /* 0x008fca000000000b */
[----:B------:R-:W-:-:S04]  /*87e0*/  F2FP.BF16.F32.PACK_AB R11, RZ, R11 ;  /* 0x0000000bff0b723e */ /* 0x000fc800000010ff */
[----:B------:R-:W-:Y:S01]  /*87f0*/  PRMT R3, R11, 0x7610, R3 ;  /* 0x000076100b037816 */ /* 0x000fe20000000003 */
[----:B------:R-:W-:-:S04]  /*8800*/  IMAD.X R11, RZ, RZ, UR7, P0 ;  /* 0x00000007ff0b7e24 */ /* 0x000fc800080e06ff */
[----:B------:R0:W-:Y:S01]  /*8810*/  @P2 STG.E.U16 desc[UR36][R6.64+0x1f0], R3 ;  /* 0x0001f00306002986 */ /* 0x0001e2000c101524 */
[----:B------:R-:W-:Y:S05]  /*8820*/  @!P1 BRA `(.L_x_282) ;  /* 0x0000000000049947 */ /* 0x000fea0003800000 */
[----:B------:R3:W5:Y:S02]  /*8830*/  LDG.E.LTC128B.U16 R23, desc[UR36][R8.64+0x1f2] ;  /* 0x0001f22408177981 */ /* 0x000764000c1e1520 */
.L_x_282:
[----:B------:R-:W-:Y:S05]  /*8840*/  BSYNC B1 ;  /* 0x0000000000017941 */ /* 0x000fea0003800000 */
.L_x_281:
[----:B------:R-:W4:Y:S01]  /*8850*/  LDL.LU R10, [R1+0x1fc] ;  /* 0x0001fc00010a7983 */ /* 0x000f220000300800 */
[----:B0----5:R-:W-:Y:S01]  /*8860*/  IMAD.U32 R3, R23, 0x10000, RZ ;  /* 0x0001000017037824 */ /* 0x021fe200078e00ff */
[----:B------:R-:W-:Y:S01]  /*8870*/  ISETP.GT.AND P0, PT, R17, 0x80, PT ;  /* 0x000000801100780c */ /* 0x000fe20003f04270 */
[----:B--23--:R-:W-:Y:S02]  /*8880*/  IMAD R8, R11, R14, RZ ;  /* 0x0000000e0b087224 */ /* 0x00cfe400078e02ff */
[----:B------:R-:W-:Y:S01]  /*8890*/  FMUL R3, R3, R16 ;  /* 0x0000001003037220 */ /* 0x000fe20000400000 */
[----:B------:R-:W-:Y:S01]  /*88a0*/  ISETP.GT.AND P4, PT, R0, RZ, P0 ;  /* 0x000000ff0000720c */ /* 0x000fe20000784270 */
[C---:B------:R-:W-:Y:S02]  /*88b0*/  IMAD R165, R167.reuse, R15, R8 ;  /* 0x0000000fa7a57224 */ /* 0x040fe400078e0208 */
[----:B------:R-:W-:-:S04]  /*88c0*/  IMAD.WIDE.U32 R8, R167, R14, R20 ;  /* 0x0000000ea7087225 */ /* 0x000fc800078e0014 */
[----:B------:R-:W-:Y:S02]  /*88d0*/  IMAD.IADD R9, R9, 0x1, R165 ;  /* 0x0000000109097824 */ /* 0x000fe400078e02a5 */
[----:B----4-:R-:W-:Y:S01]  /*88e0*/  FFMA R3, R10, R2, R3 ;  /* 0x000000020a037223 */ /* 0x010fe20000000003 */
[----:B------:R-:W-:-:S04]  /*88f0*/  LEA R10, P2, R8, R12, 0x1 ;  /* 0x0000000c080a7211 */ /* 0x000fc800078408ff */
[----:B------:R-:W-:Y:S02]  /*8900*/  F2FP.BF16.F32.PACK_AB R3, RZ, R3 ;  /* 0x00000003ff03723e */ /* 0x000fe400000010ff */
[--C-:B------:R-:W-:Y:S02]  /*8910*/  LEA.HI.X R11, R8, R13, R9.reuse, 0x1, P2 ;  /* 0x0000000d080b7211 */ /* 0x100fe400010f0c09 */
[----:B------:R-:W-:-:S05]  /*8920*/  PRMT R9, R3, 0x7610, R9 ;  /* 0x0000761003097816 */ /* 0x000fca0000000009 */
[----:B------:R0:W-:Y:S04]  /*8930*/  @P1 STG.E.U16 desc[UR36][R6.64+0x1f2], R9 ;  /* 0x0001f20906001986 */ /* 0x0001e8000c101524 */
[----:B------:R-:W2:Y:S01]  /*8940*/  @P4 LDG.E.LTC128B.U16 R23, desc[UR36][R10.64] ;  /* 0x000000240a174981 */ /* 0x000ea2000c1e1520 */
[----:B-1----:R-:W-:Y:S01]  /*8950*/  IMAD.U32 R159, RZ, RZ, UR8 ;  /* 0x00000008ff9f7e24 */ /* 0x002fe2000f8e00ff */
[----:B------:R-:W-:Y:S01]  /*8960*/  ISETP.GT.AND P2, PT, R0, 0x1, P0 ;  /* 0x000000010000780c */ /* 0x000fe20000744270 */
[----:B------:R-:W-:Y:S01]  /*8970*/  IMAD.U32 R161, RZ, RZ, UR8 ;  /* 0x00000008ffa17e24 */ /* 0x000fe2000f8e00ff */
[----:B------:R-:W-:Y:S01]  /*8980*/  BSSY B1, `(.L_x_283) ;  /* 0x0000013000017945 */ /* 0x000fe20003800000 */
[----:B------:R-:W-:Y:S02]  /*8990*/  IMAD.U32 R164, RZ, RZ, UR9 ;  /* 0x00000009ffa47e24 */ /* 0x000fe4000f8e00ff */
[----:B------:R-:W-:-:S02]  /*89a0*/  IMAD.SHL.U32 R159, R159, 0x100, RZ ;  /* 0x000001009f9f7824 */ /* 0x000fc400078e00ff */
[----:B0-----:R-:W-:Y:S01]  /*89b0*/  IMAD.WIDE.U32 R8, R167, R14, R18 ;  /* 0x0000000ea7087225 */ /* 0x001fe200078e0012 */
[----:B------:R-:W-:-:S03]  /*89c0*/  SHF.L.U64.HI R161, R161, 0x8, R164 ;  /* 0x00000008a1a17819 */ /* 0x000fc600000102a4 */
[----:B------:R-:W-:Y:S02]  /*89d0*/  IMAD.IADD R9, R165, 0x1, R9 ;  /* 0x00000001a5097824 */ /* 0x000fe400078e0209 */
[----:B------:R-:W-:Y:S01]  /*89e0*/  IMAD.WIDE.U32 R162, R22, UR44, R8 ;  /* 0x0000002c16a27c25 */ /* 0x000fe2000f8e0008 */
[----:B------:R-:W-:-:S03]  /*89f0*/  IADD3 R8, P1, R159, R4, RZ ;  /* 0x000000049f087210 */ /* 0x000fc60007f3e0ff */
[----:B------:R-:W-:Y:S01]  /*8a00*/  IMAD.IADD R7, R157, 0x1, R163 ;  /* 0x000000019d077824 */ /* 0x000fe200078e02a3 */
[----:B------:R-:W-:Y:S01]  /*8a10*/  LEA R6, P3, R162, R12, 0x1 ;  /* 0x0000000ca2067211 */ /* 0x000fe200078608ff */
[----:B------:R-:W-:-:S03]  /*8a20*/  IMAD.X R9, R161, 0x1, R5, P1 ;  /* 0x00000001a1097824 */ /* 0x000fc600008e0605 */
[----:B------:R-:W-:Y:S01]  /*8a30*/  LEA.HI.X R7, R162, R13, R7, 0x1, P3 ;  /* 0x0000000da2077211 */ /* 0x000fe200018f0c07 */
[----:B--2---:R-:W-:-:S04]  /*8a40*/  IMAD.U32 R3, R23, 0x10000, RZ ;  /* 0x0001000017037824 */ /* 0x004fc800078e00ff */
[----:B------:R-:W-:-:S04]  /*8a50*/  FMUL R3, R3, R16 ;  /* 0x0000001003037220 */ /* 0x000fc80000400000 */
[----:B------:R-:W-:-:S05]  /*8a60*/  FFMA R3, R24, R2, R3 ;  /* 0x0000000218037223 */ /* 0x000fca0000000003 */
[----:B------:R-:W-:-:S05]  /*8a70*/  F2FP.BF16.F32.PACK_AB R3, RZ, R3 ;  /* 0x00000003ff03723e */ /* 0x000fca00000010ff */
[----:B------:R0:W-:Y:S01]  /*8a80*/  @P4 STG.E.U16 desc[UR36][R8.64], R3 ;  /* 0x0000000308004986 */ /* 0x0001e2000c101524 */
[----:B------:R-:W-:Y:S05]  /*8a90*/  @!P2 BRA `(.L_x_284) ;  /* 0x000000000004a947 */ /* 0x000fea0003800000 */
[----:B------:R1:W5:Y:S02]  /*8aa0*/  LDG.E.LTC128B.U16 R23, desc[UR36][R6.64+0x2] ;  /* 0x0000022406177981 */ /* 0x000364000c1e1520 */
.L_x_284:
[----:B------:R-:W-:Y:S05]  /*8ab0*/  BSYNC B1 ;  /* 0x0000000000017941 */ /* 0x000fea0003800000 */
.L_x_283:
[----:B0----5:R-:W-:Y:S01]  /*8ac0*/  IMAD.U32 R3, R23, 0x10000, RZ ;  /* 0x0001000017037824 */ /* 0x021fe200078e00ff */
[----:B------:R-:W-:Y:S01]  /*8ad0*/  ISETP.GT.AND P1, PT, R17, 0x88, PT ;  /* 0x000000881100780c */ /* 0x000fe20003f24270 */
[----:B------:R-:W-:Y:S01]  /*8ae0*/  IMAD.WIDE.U32 R14, R167, R14, R154 ;  /* 0x0000000ea70e7225 */ /* 0x000fe200078e009a */
[----:B------:R-:W-:Y:S03]  /*8af0*/  BSSY B1, `(.L_x_285) ;  /* 0x0000010000017945 */ /* 0x000fe60003800000 */
[----:B------:R-:W-:Y:S01]  /*8b00*/  FMUL R10, R3, R16 ;  /* 0x00000010030a7220 */ /* 0x000fe20000400000 */
[----:B------:R-:W-:Y:S01]  /*8b10*/  ISETP.GT.AND P3, PT, R0, RZ, P1 ;  /* 0x000000ff0000720c */ /* 0x000fe20000f64270 */
[----:B------:R-:W-:Y:S01]  /*8b20*/  IMAD.IADD R165, R165, 0x1, R15 ;  /* 0x00000001a5a57824 */ /* 0x000fe200078e020f */
[----:B------:R-:W-:Y:S01]  /*8b30*/  IADD3 R152, P4, R152, R14, RZ ;  /* 0x0000000e98987210 */ /* 0x000fe20007f9e0ff */
[----:B------:R-:W-:Y:S01]  /*8b40*/  FFMA R10, R25, R2, R10 ;  /* 0x00000002190a7223 */ /* 0x000fe2000000000a */
[----:B------:R-:W-:-:S03]  /*8b50*/  IADD3 R14, P5, R18, R14, RZ ;  /* 0x0000000e120e7210 */ /* 0x000fc60007fbe0ff */
[----:B------:R-:W-:Y:S01]  /*8b60*/  IMAD.X R20, R165, 0x1, R21, P4 ;  /* 0x00000001a5147824 */ /* 0x000fe200020e0615 */
[----:B------:R-:W-:Y:S02]  /*8b70*/  F2FP.BF16.F32.PACK_AB R3, RZ, R10 ;  /* 0x0000000aff03723e */ /* 0x000fe400000010ff */
[C---:B------:R-:W-:Y:S02]  /*8b80*/  LEA R10, P4, R152.reuse, R12, 0x1 ;  /* 0x0000000c980a7211 */ /* 0x040fe400078808ff */
[----:B------:R-:W-:Y:S02]  /*8b90*/  PRMT R17, R3, 0x7610, R17 ;  /* 0x0000761003117816 */ /* 0x000fe40000000011 */
[----:B------:R-:W-:Y:S02]  /*8ba0*/  LEA.HI.X R11, R152, R13, R20, 0x1, P4 ;  /* 0x0000000d980b7211 */ /* 0x000fe400020f0c14 */
[----:B------:R-:W-:Y:S01]  /*8bb0*/  PRMT R3, R23, 0x7610, R3 ;  /* 0x0000761017037816 */ /* 0x000fe20000000003 */
[----:B------:R0:W-:Y:S01]  /*8bc0*/  @P2 STG.E.U16 desc[UR36][R8.64+0x2], R17 ;  /* 0x0000021108002986 */ /* 0x0001e2000c101524 */
[----:B------:R-:W-:Y:S05]  /*8bd0*/  @!P3 BRA `(.L_x_286) ;  /* 0x000000000004b947 */ /* 0x000fea0003800000 */
[----:B------:R2:W5:Y:S02]  /*8be0*/  LDG.E.LTC128B.U16 R3, desc[UR36][R10.64] ;  /* 0x000000240a037981 */ /* 0x000564000c1e1520 */
.L_x_286:
[----:B------:R-:W-:Y:S05]  /*8bf0*/  BSYNC B1 ;  /* 0x0000000000017941 */ /* 0x000fea0003800000 */
.L_x_285:
[----:B--2--5:R-:W-:Y:S01]  /*8c00*/  IMAD.U32 R11, R3, 0x10000, RZ ;  /* 0x00010000030b7824 */ /* 0x024fe200078e00ff */
[----:B------:R-:W-:Y:S01]  /*8c10*/  IADD3 R10, P2, R8, R158, RZ ;  /* 0x0000009e080a7210 */ /* 0x000fe20007f5e0ff */
[----:B------:R-:W-:Y:S01]  /*8c20*/  IMAD.X R15, R19, 0x1, R165, P5 ;  /* 0x00000001130f7824 */ /* 0x000fe200028e06a5 */
[----:B------:R-:W-:Y:S01]  /*8c30*/  ISETP.GT.AND P5, PT, R0, 0x1, P1 ;  /* 0x000000010000780c */ /* 0x000fe20000fa4270 */
[----:B------:R-:W-:Y:S01]  /*8c40*/  FMUL R11, R11, R16 ;  /* 0x000000100b0b7220 */ /* 0x000fe20000400000 */
[----:B------:R-:W-:Y:S01]  /*8c50*/  BSSY B1, `(.L_x_287) ;  /* 0x000000b000017945 */ /* 0x000fe20003800000 */
[----:B------:R-:W-:-:S04]  /*8c60*/  IMAD.WIDE.U32 R22, R22, UR44, R14 ;  /* 0x0000002c16167c25 */ /* 0x000fc8000f8e000e */
[----:B------:R-:W-:Y:S01]  /*8c70*/  FFMA R11, R26, R2, R11 ;  /* 0x000000021a0b7223 */ /* 0x000fe2000000000b */
[----:B------:R-:W-:Y:S01]  /*8c80*/  IMAD.IADD R157, R157, 0x1, R23 ;  /* 0x000000019d9d7824 */ /* 0x000fe200078e0217 */
[----:B------:R-:W-:-:S03]  /*8c90*/  LEA R12, P4, R22, R12, 0x1 ;  /* 0x0000000c160c7211 */ /* 0x000fc600078808ff */
[----:B------:R-:W-:Y:S01]  /*8ca0*/  F2FP.BF16.F32.PACK_AB R14, RZ, R11 ;  /* 0x0000000bff0e723e */ /* 0x000fe200000010ff */
[----:B------:R-:W-:Y:S01]  /*8cb0*/  IMAD.X R11, R9, 0x1, R156, P2 ;  /* 0x00000001090b7824 */ /* 0x000fe200010e069c */
[----:B------:R-:W-:-:S04]  /*8cc0*/  LEA.HI.X R13, R22, R13, R157, 0x1, P4 ;  /* 0x0000000d160d7211 */ /* 0x000fc800020f0c9d */
[----:B------:R2:W-:Y:S01]  /*8cd0*/  @P3 STG.E.U16 desc[UR36][R10.64], R14 ;  /* 0x0000000e0a003986 */ /* 0x0005e2000c101524 */
[----:B------:R-:W-:Y:S05]  /*8ce0*/  @!P5 BRA `(.L_x_288) ;  /* 0x000000000004d947 */ /* 0x000fea0003800000 */
[----:B------:R3:W5:Y:S02]  /*8cf0*/  LDG.E.LTC128B.U16 R3, desc[UR36][R12.64+0x2] ;  /* 0x000002240c037981 */ /* 0x000764000c1e1520 */
.L_x_288:
[----:B------:R-:W-:Y:S05]  /*8d00*/  BSYNC B1 ;  /* 0x0000000000017941 */ /* 0x000fea0003800000 */
.L_x_287:
[----:B-----5:R-:W-:Y:S01]  /*8d10*/  IMAD.U32 R15, R3, 0x10000, RZ ;  /* 0x00010000030f7824 */ /* 0x020fe200078e00ff */
[----:B------:R-:W-:Y:S01]  /*8d20*/  ISETP.GT.AND P2, PT, R0, 0x8, P0 ;  /* 0x000000080000780c */ /* 0x000fe20000744270 */
[----:B------:R-:W-:Y:S02]  /*8d30*/  BSSY B1, `(.L_x_289) ;  /* 0x0000007000017945 */ /* 0x000fe40003800000 */
[----:B--2---:R-:W-:-:S04]  /*8d40*/  FMUL R14, R15, R16 ;  /* 0x000000100f0e7220 */ /* 0x004fc80000400000 */
[----:B------:R-:W-:-:S05]  /*8d50*/  FFMA R14, R27, R2, R14 ;  /* 0x000000021b0e7223 */ /* 0x000fca000000000e */
[----:B------:R-:W-:-:S05]  /*8d60*/  F2FP.BF16.F32.PACK_AB R14, RZ, R14 ;  /* 0x0000000eff0e723e */ /* 0x000fca00000010ff */
[----:B------:R2:W-:Y:S01]  /*8d70*/  @P5 STG.E.U16 desc[UR36][R10.64+0x2], R14 ;  /* 0x0000020e0a005986 */ /* 0x0005e2000c101524 */
[----:B------:R-:W-:Y:S05]  /*8d80*/  @!P2 BRA `(.L_x_290) ;  /* 0x000000000004a947 */ /* 0x000fea0003800000 */
[----:B------:R4:W5:Y:S02]  /*8d90*/  LDG.E.LTC128B.U16 R3, desc[UR36][R6.64+0x10] ;  /* 0x0000102406037981 */ /* 0x000964000c1e1520 */
.L_x_290:
[----:B------:R-:W-:Y:S05]  /*8da0*/  BSYNC B1 ;  /* 0x0000000000017941 */ /* 0x000fea0003800000 */
.L_x_289:
[----:B--2--5:R-:W-:Y:S01]  /*8db0*/  IMAD.U32 R11, R3, 0x10000, RZ ;  /* 0x00010000030b7824 */ /* 0x024fe200078e00ff */
[----:B------:R-:W-:Y:S01]  /*8dc0*/  ISETP.GT.AND P3, PT, R0, 0x9, P0 ;  /* 0x000000090000780c */ /* 0x000fe20000764270 */
[----:B------:R-:W-:Y:S02]  /*8dd0*/  BSSY B1, `(.L_x_291) ;  /* 0x0000007000017945 */ /* 0x000fe40003800000 */
[----:B------:R-:W-:-:S04]  /*8de0*/  FMUL R11, R11, R16 ;  /* 0x000000100b0b7220 */ /* 0x000fc80000400000 */
[----:B------:R-:W-:-:S05]  /*8df0*/  FFMA R11, R28, R2, R11 ;  /* 0x000000021c0b7223 */ /* 0x000fca000000000b */
[----:B------:R-:W-:-:S05]  /*8e00*/  F2FP.BF16.F32.PACK_AB R11, RZ, R11 ;  /* 0x0000000bff0b723e */ /* 0x000fca00000010ff */
[----:B------:R2:W-:Y:S01]  /*8e10*/  @P2 STG.E.U16 desc[UR36][R8.64+0x10], R11 ;  /* 0x0000100b08002986 */ /* 0x0005e2000c101524 */
[----:B------:R-:W-:Y:S05]  /*8e20*/  @!P3 BRA `(.L_x_292) ;  /* 0x000000000004b947 */ /* 0x000fea0003800000 */
[----:B------:R0:W5:Y:S02]  /*8e30*/  LDG.E.LTC128B.U16 R3, desc[UR36][R6.64+0x12] ;  /* 0x0000122406037981 */ /* 0x000164000c1e1520 */
.L_x_292:
[----:B------:R-:W-:Y:S05]  /*8e40*/  BSYNC B1 ;  /* 0x0000000000017941 */ /* 0x000fea0003800000 */
.L_x_291:
        /* <DEDUP_REMOVED lines=9> */
.L_x_294:
[----:B------:R-:W-:Y:S05]  /*8ee0*/  BSYNC B1 ;  /* 0x0000000000017941 */ /* 0x000fea0003800000 */
.L_x_293:
[----:B-----5:R-:W-:Y:S01]  /*8ef0*/  IMAD.U32 R11, R3, 0x10000, RZ ;  /* 0x00010000030b7824 */ /* 0x020fe200078e00ff */
[----:B--2---:R-:W-:Y:S01]  /*8f00*/  IADD3 R10, P3, R158, R8, RZ ;  /* 0x000000089e0a7210 */ /* 0x004fe20007f7e0ff */
[----:B------:R-:W-:Y:S01]  /*8f10*/  BSSY B1, `(.L_x_295) ;  /* 0x0000009000017945 */ /* 0x000fe20003800000 */
[----:B------:R-:W-:Y:S01]  /*8f20*/  ISETP.GT.AND P2, PT, R0, 0x9, P1 ;  /* 0x000000090000780c */ /* 0x000fe20000f44270 */
[----:B------:R-:W-:-:S04]  /*8f30*/  FMUL R11, R11, R16 ;  /* 0x000000100b0b7220 */ /* 0x000fc80000400000 */
[----:B------:R-:W-:-:S05]  /*8f40*/  FFMA R11, R30, R2, R11 ;  /* 0x000000021e0b7223 */ /* 0x000fca000000000b */
[----:B------:R-:W-:Y:S01]  /*8f50*/  F2FP.BF16.F32.PACK_AB R14, RZ, R11 ;  /* 0x0000000bff0e723e */ /* 0x000fe200000010ff */
[----:B------:R-:W-:-:S05]  /*8f60*/  IMAD.X R11, R156, 0x1, R9, P3 ;  /* 0x000000019c0b7824 */ /* 0x000fca00018e0609 */
[----:B------:R2:W-:Y:S01]  /*8f70*/  @P4 STG.E.U16 desc[UR36][R10.64+0x10], R14 ;  /* 0x0000100e0a004986 */ /* 0x0005e2000c101524 */
[----:B------:R-:W-:Y:S05]  /*8f80*/  @!P2 BRA `(.L_x_296) ;  /* 0x000000000004a947 */ /* 0x000fea0003800000 */
[----:B------:R0:W5:Y:S02]  /*8f90*/  LDG.E.LTC128B.U16 R3, desc[UR36][R12.64+0x12] ;  /* 0x000012240c037981 */ /* 0x000164000c1e1520 */
.L_x_296:
[----:B------:R-:W-:Y:S05]  /*8fa0*/  BSYNC B1 ;  /* 0x0000000000017941 */ /* 0x000fea0003800000 */
.L_x_295:
[----:B--2--5:R-:W-:Y:S01]  /*8fb0*/  IMAD.U32 R11, R3, 0x10000, RZ ;  /* 0x00010000030b7824 */ /* 0x024fe200078e00ff */
[----:B------:R-:W-:Y:S01]  /*8fc0*/  IADD3 R158, P3, P4, R158, R4, R159 ;  /* 0x000000049e9e7210 */ /* 0x000fe20007c7e09f */
[----:B------:R-:W-:Y:S01]  /*8fd0*/  BSSY B1, `(.L_x_297) ;  /* 0x0000009000017945 */ /* 0x000fe20003800000 */
[----:B------:R-:W-:Y:S01]  /*8fe0*/  ISETP.GT.AND P5, PT, R0, 0x10, P0 ;  /* 0x000000100000780c */ /* 0x000fe200007a4270 */
[----:B------:R-:W-:Y:S01]  /*8ff0*/  FMUL R10, R11, R16 ;  /* 0x000000100b0a7220 */ /* 0x000fe20000400000 */
[----:B------:R-:W-:-:S03]  /*9000*/  IADD3.X R159, R156, R5, R161, P3, P4 ;  /* 0x000000059c9f7210 */ /* 0x000fc60001fe84a1 */
[----:B------:R-:W-:-:S05]  /*9010*/  FFMA R10, R31, R2, R10 ;  /* 0x000000021f0a7223 */ /* 0x000fca000000000a */
[----:B------:R-:W-:-:S05]  /*9020*/  F2FP.BF16.F32.PACK_AB R10, RZ, R10 ;  /* 0x0000000aff0a723e */ /* 0x000fca00000010ff */
[----:B------:R2:W-:Y:S01]  /*9030*/  @P2 STG.E.U16 desc[UR36][R158.64+0x12], R10 ;  /* 0x0000120a9e002986 */ /* 0x0005e2000c101524 */
[----:B------:R-:W-:Y:S05]  /*9040*/  @!P5 BRA `(.L_x_298) ;  /* 0x000000000004d947 */ /* 0x000fea0003800000 */
[----:B------:R0:W5:Y:S02]  /*9050*/  LDG.E.LTC128B.U16 R3, desc[UR36][R6.64+0x20] ;  /* 0x0000202406037981 */ /* 0x000164000c1e1520 */
.L_x_298:
[----:B------:R-:W-:Y:S05]  /*9060*/  BSYNC B1 ;  /* 0x0000000000017941 */ /* 0x000fea0003800000 */
.L_x_297:
[----:B-----5:R-:W-:Y:S01]  /*9070*/  IMAD.U32 R5, R3, 0x10000, RZ ;  /* 0x0001000003057824 */ /* 0x020fe200078e00ff */
        /* <DEDUP_REMOVED lines=8> */
.L_x_300:
[----:B------:R-:W-:Y:S05]  /*9100*/  BSYNC B1 ;  /* 0x0000000000017941 */ /* 0x000fea0003800000 */
.L_x_299:
[----:B0----5:R-:W-:Y:S01]  /*9110*/  IMAD.U32 R5, R3, 0x10000, RZ ;  /* 0x0001000003057824 */ /* 0x021fe200078e00ff */
        /* <DEDUP_REMOVED lines=8> */
.L_x_302:
[----:B------:R-:W-:Y:S05]  /*91a0*/  BSYNC B1 ;  /* 0x0000000000017941 */ /* 0x000fea0003800000 */
.L_x_301:
[----:B-----5:R-:W-:Y:S01]  /*91b0*/  IMAD.U32 R5, R3, 0x10000, RZ ;  /* 0x0001000003057824 */ /* 0x020fe200078e00ff */
[----:B------:R-:W-:Y:S01]  /*91c0*/  ISETP.GT.AND P2, PT, R0, 0x11, P1 ;  /* 0x000000110000780c */ /* 0x000fe20000f44270 */
[----:B0-----:R-:W-:Y:S01]  /*91d0*/  @P3 IMAD.MOV.U32 R4, RZ, RZ, R158 ;  /* 0x000000ffff043224 */ /* 0x001fe200078e009e */
[----:B------:R-:W-:Y:S01]  /*91e0*/  BSSY B1, `(.L_x_303) ;  /* 0x0000009000017945 */ /* 0x000fe20003800000 */
[----:B------:R-:W-:-:S04]  /*91f0*/  FMUL R5, R5, R16 ;  /* 0x0000001005057220 */ /* 0x000fc80000400000 */
[----:B------:R-:W-:-:S05]  /*9200*/  FFMA R5, R34, R2, R5 ;  /* 0x0000000222057223 */ /* 0x000fca0000000005 */
[----:B------:R-:W-:-:S04]  /*9210*/  F2FP.BF16.F32.PACK_AB R5, RZ, R5 ;  /* 0x00000005ff05723e */ /* 0x000fc800000010ff */
[----:B--2---:R-:W-:Y:S01]  /*9220*/  PRMT R10, R5, 0x7610, R10 ;  /* 0x00007610050a7816 */ /* 0x004fe2000000000a */
[----:B------:R-:W-:-:S05]  /*9230*/  @P3 IMAD.MOV.U32 R5, RZ, RZ, R159 ;  /* 0x000000ffff053224 */ /* 0x000fca00078e009f */
[----:B------:R0:W-:Y:S01]  /*9240*/  @P3 STG.E.U16 desc[UR36][R4.64+0x20], R10 ;  /* 0x0000200a04003986 */ /* 0x0001e2000c101524 */
[----:B------:R-:W-:Y:S05]  /*9250*/  @!P2 BRA `(.L_x_304) ;  /* 0x000000000004a947 */ /* 0x000fea0003800000 */
[----:B------:R2:W5:Y:S02]  /*9260*/  LDG.E.LTC128B.U16 R3, desc[UR36][R12.64+0x22] ;  /* 0x000022240c037981 */ /* 0x000564000c1e1520 */
.L_x_304:
[----:B------:R-:W-:Y:S05]  /*9270*/  BSYNC B1 ;  /* 0x0000000000017941 */ /* 0x000fea0003800000 */
.L_x_303:
[----:B0----5:R-:W-:Y:S01]  /*9280*/  IMAD.U32 R5, R3, 0x10000, RZ ;  /* 0x0001000003057824 */ /* 0x021fe200078e00ff */
[----:B------:R-:W-:Y:S01]  /*9290*/  ISETP.GT.AND P3, PT, R0, 0x18, P0 ;  /* 0x000000180000780c */ /* 0x000fe20000764270 */
[----:B------:R-:W-:Y:S02]  /*92a0*/  BSSY B1, `(.L_x_305) ;  /* 0x000000a000017945 */ /* 0x000fe40003800000 */
[----:B------:R-:W-:Y:S01]  /*92b0*/  FMUL R4, R5, R16 ;  /* 0x0000001005047220 */ /* 0x000fe20000400000 */
[----:B------:R-:W-:-:S03]  /*92c0*/  @P2 IMAD.MOV.U32 R5, RZ, RZ, R159 ;  /* 0x000000ffff052224 */ /* 0x000fc600078e009f */
[----:B------:R-:W-:-:S05]  /*92d0*/  FFMA R4, R35, R2, R4 ;  /* 0x0000000223047223 */ /* 0x000fca0000000004 */
[----:B------:R-:W-:-:S04]  /*92e0*/  F2FP.BF16.F32.PACK_AB R4, RZ, R4 ;  /* 0x00000004ff04723e */ /* 0x000fc800000010ff */
[----:B------:R-:W-:Y:S01]  /*92f0*/  PRMT R10, R4, 0x7610, R10 ;  /* 0x00007610040a7816 */ /* 0x000fe2000000000a */
[----:B------:R-:W-:-:S05]  /*9300*/  @P2 IMAD.MOV.U32 R4, RZ, RZ, R158 ;  /* 0x000000ffff042224 */ /* 0x000fca00078e009e */
[----:B------:R0:W-:Y:S01]  /*9310*/  @P2 STG.E.U16 desc[UR36][R4.64+0x22], R10 ;  /* 0x0000220a04002986 */ /* 0x0001e2000c101524 */
[----:B------:R-:W-:Y:S05]  /*9320*/  @!P3 BRA `(.L_x_306) ;  /* 0x000000000004b947 */ /* 0x000fea0003800000 */
[----:B------:R0:W5:Y:S02]  /*9330*/  LDG.E.LTC128B.U16 R3, desc[UR36][R6.64+0x30] ;  /* 0x0000302406037981 */ /* 0x000164000c1e1520 */
.L_x_306:
[----:B------:R-:W-:Y:S05]  /*9340*/  BSYNC B1 ;  /* 0x0000000000017941 */ /* 0x000fea0003800000 */
.L_x_305:
        /* <DEDUP_REMOVED lines=9> */
.L_x_308:
[----:B------:R-:W-:Y:S05]  /*93e0*/  BSYNC B1 ;  /* 0x0000000000017941 */ /* 0x000fea0003800000 */
.L_x_307:
        /* <DEDUP_REMOVED lines=9> */
.L_x_310:
[----:B------:R-:W-:Y:S05]  /*9480*/  BSYNC B1 ;  /* 0x0000000000017941 */ /* 0x000fea0003800000 */
.L_x_309:
[----:B-----5:R-:W-:Y:S01]  /*9490*/  IMAD.U32 R5, R3, 0x10000, RZ ;  /* 0x0001000003057824 */ /* 0x020fe200078e00ff */
[----:B------:R-:W-:Y:S01]  /*94a0*/  ISETP.GT.AND P2, PT, R0, 0x19, P1 ;  /* 0x000000190000780c */ /* 0x000fe20000f44270 */
[----:B0-----:R-:W-:Y:S01]  /*94b0*/  @P3 IMAD.MOV.U32 R4, RZ, RZ, R158 ;  /* 0x000000ffff043224 */ /* 0x001fe200078e009e */
[----:B------:R-:W-:Y:S01]  /*94c0*/  BSSY B1, `(.L_x_311) ;  /* 0x0000009000017945 */ /* 0x000fe20003800000 */
[----:B------:R-:W-:-:S04]  /*94d0*/  FMUL R5, R5, R16 ;  /* 0x0000001005057220 */ /* 0x000fc80000400000 */
[----:B------:R-:W-:-:S05]  /*94e0*/  FFMA R5, R38, R2, R5 ;  /* 0x0000000226057223 */ /* 0x000fca0000000005 */
[----:B------:R-:W-:-:S04]  /*94f0*/  F2FP.BF16.F32.PACK_AB R5, RZ, R5 ;  /* 0x00000005ff05723e */ /* 0x000fc800000010ff */
[----:B------:R-:W-:Y:S01]  /*9500*/  PRMT R10, R5, 0x7610, R10 ;  /* 0x00007610050a7816 */ /* 0x000fe2000000000a */
[----:B------:R-:W-:-:S05]  /*9510*/  @P3 IMAD.MOV.U32 R5, RZ, RZ, R159 ;  /* 0x000000ffff053224 */ /* 0x000fca00078e009f */
[----:B------:R0:W-:Y:S01]  /*9520*/  @P3 STG.E.U16 desc[UR36][R4.64+0x30], R10 ;  /* 0x0000300a04003986 */ /* 0x0001e2000c101524 */
[----:B------:R-:W-:Y:S05]  /*9530*/  @!P2 BRA `(.L_x_312) ;  /* 0x000000000004a947 */ /* 0x000fea0003800000 */
[----:B------:R0:W5:Y:S02]  /*9540*/  LDG.E.LTC128B.U16 R3, desc[UR36][R12.64+0x32] ;  /* 0x000032240c037981 */ /* 0x000164000c1e1520 */
.L_x_312:
[----:B------:R-:W-:Y:S05]  /*9550*/  BSYNC B1 ;  /* 0x0000000000017941 */ /* 0x000fea0003800000 */
.L_x_311:
        /* <DEDUP_REMOVED lines=12> */
.L_x_314:
[----:B------:R-:W-:Y:S05]  /*9620*/  BSYNC B1 ;  /* 0x0000000000017941 */ /* 0x000fea0003800000 */
.L_x_313:
        /* <DEDUP_REMOVED lines=9> */
.L_x_316:
[----:B------:R-:W-:Y:S05]  /*96c0*/  BSYNC B1 ;  /* 0x0000000000017941 */ /* 0x000fea0003800000 */
.L_x_315:
        /* <DEDUP_REMOVED lines=9> */
.L_x_318:
[----:B------:R-:W-:Y:S05]  /*9760*/  BSYNC B1 ;  /* 0x0000000000017941 */ /* 0x000fea0003800000 */
.L_x_317:
        /* <DEDUP_REMOVED lines=12> */
.L_x_320:
[----:B------:R-:W-:Y:S05]  /*9830*/  BSYNC B1 ;  /* 0x0000000000017941 */ /* 0x000fea0003800000 */
.L_x_319:
        /* <DEDUP_REMOVED lines=12> */
.L_x_322:
[----:B------:R-:W-:Y:S05]  /*9900*/  BSYNC B1 ;  /* 0x0000000000017941 */ /* 0x000fea0003800000 */
.L_x_321:
        /* <DEDUP_REMOVED lines=9> */
.L_x_324:
[----:B------:R-:W-:Y:S05]  /*99a0*/  BSYNC B1 ;  /* 0x0000000000017941 */ /* 0x000fea0003800000 */
.L_x_323:
        /* <DEDUP_REMOVED lines=9> */
.L_x_326:
[----:B------:R-:W-:Y:S05]  /*9a40*/  BSYNC B1 ;  /* 0x0000000000017941 */ /* 0x000fea0003800000 */
.L_x_325:
        /* <DEDUP_REMOVED lines=12> */
.L_x_328:
[----:B------:R-:W-:Y:S05]  /*9b10*/  BSYNC B1 ;  /* 0x0000000000017941 */ /* 0x000fea0003800000 */
.L_x_327:
        /* <DEDUP_REMOVED lines=12> */
.L_x_330:
[----:B------:R-:W-:Y:S05]  /*9be0*/  BSYNC B1 ;  /* 0x0000000000017941 */ /* 0x000fea0003800000 */
.L_x_329:
        /* <DEDUP_REMOVED lines=9> */
.L_x_332:
[----:B------:R-:W-:Y:S05]  /*9c80*/  BSYNC B1 ;  /* 0x0000000000017941 */ /* 0x000fea0003800000 */
.L_x_331:
        /* <DEDUP_REMOVED lines=9> */
.L_x_334:
[----:B------:R-:W-:Y:S05]  /*9d20*/  BSYNC B1 ;  /* 0x0000000000017941 */ /* 0x000fea0003800000 */
.L_x_333:
        /* <DEDUP_REMOVED lines=12> */
.L_x_336:
[----:B------:R-:W-:Y:S05]  /*9df0*/  BSYNC B1 ;  /* 0x0000000000017941 */ /* 0x000fea0003800000 */
.L_x_335:
        /* <DEDUP_REMOVED lines=12> */
.L_x_338:
[----:B------:R-:W-:Y:S05]  /*9ec0*/  BSYNC B1 ;  /* 0x0000000000017941 */ /* 0x000fea0003800000 */
.L_x_337:
        /* <DEDUP_REMOVED lines=9> */
.L_x_340:
[----:B------:R-:W-:Y:S05]  /*9f60*/  BSYNC B1 ;  /* 0x0000000000017941 */ /* 0x000fea0003800000 */
.L_x_339:
        /* <DEDUP_REMOVED lines=9> */
.L_x_342:
[----:B------:R-:W-:Y:S05]  /*a000*/  BSYNC B1 ;  /* 0x0000000000017941 */ /* 0x000fea0003800000 */
.L_x_341:
        /* <DEDUP_REMOVED lines=12> */
.L_x_344:
[----:B------:R-:W-:Y:S05]  /*a0d0*/  BSYNC B1 ;  /* 0x0000000000017941 */ /* 0x000fea0003800000 */
.L_x_343:
        /* <DEDUP_REMOVED lines=12> */
.L_x_346:
[----:B------:R-:W-:Y:S05]  /*a1a0*/  BSYNC B1 ;  /* 0x0000000000017941 */ /* 0x000fea0003800000 */
.L_x_345:
        /* <DEDUP_REMOVED lines=9> */
.L_x_348:
[----:B------:R-:W-:Y:S05]  /*a240*/  BSYNC B1 ;  /* 0x0000000000017941 */ /* 0x000fea0003800000 */
.L_x_347:
        /* <DEDUP_REMOVED lines=9> */
.L_x_350:
[----:B------:R-:W-:Y:S05]  /*a2e0*/  BSYNC B1 ;  /* 0x0000000000017941 */ /* 0x000fea0003800000 */
.L_x_349:
        /* <DEDUP_REMOVED lines=12> */
.L_x_352:
[----:B------:R-:W-:Y:S05]  /*a3b0*/  BSYNC B1 ;  /* 0x0000000000017941 */ /* 0x000fea0003800000 */
.L_x_351:
        /* <DEDUP_REMOVED lines=12> */
.L_x_354:
[----:B------:R-:W-:Y:S05]  /*a480*/  BSYNC B1 ;  /* 0x0000000000017941 */ /* 0x000fea0003800000 */
.L_x_353:
        /* <DEDUP_REMOVED lines=9> */
.L_x_356:
[----:B------:R-:W-:Y:S05]  /*a520*/  BSYNC B1 ;  /* 0x0000000000017941 */ /* 0x000fea0003800000 */
.L_x_355:
        /* <DEDUP_REMOVED lines=9> */
.L_x_358:
[----:B------:R-:W-:Y:S05]  /*a5c0*/  BSYNC B1 ;  /* 0x0000000000017941 */ /* 0x000fea0003800000 */
.L_x_357:
        /* <DEDUP_REMOVED lines=12> */
.L_x_360:
[----:B------:R-:W-:Y:S05]  /*a690*/  BSYNC B1 ;  /* 0x0000000000017941 */ /* 0x000fea0003800000 */
.L_x_359:
        /* <DEDUP_REMOVED lines=12> */
.L_x_362:
[----:B------:R-:W-:Y:S05]  /*a760*/  BSYNC B1 ;  /* 0x0000000000017941 */ /* 0x000fea0003800000 */
.L_x_361:
        /* <DEDUP_REMOVED lines=9> */
.L_x_364:
[----:B------:R-:W-:Y:S05]  /*a800*/  BSYNC B1 ;  /* 0x0000000000017941 */ /* 0x000fea0003800000 */
.L_x_363:
        /* <DEDUP_REMOVED lines=9> */
.L_x_366:
[----:B------:R-:W-:Y:S05]  /*a8a0*/  BSYNC B1 ;  /* 0x0000000000017941 */ /* 0x000fea0003800000 */
.L_x_365:
        /* <DEDUP_REMOVED lines=12> */
.L_x_368:
[----:B------:R-:W-:Y:S05]  /*a970*/  BSYNC B1 ;  /* 0x0000000000017941 */ /* 0x000fea0003800000 */
.L_x_367:
        /* <DEDUP_REMOVED lines=12> */
.L_x_370:
[----:B------:R-:W-:Y:S05]  /*aa40*/  BSYNC B1 ;  /* 0x0000000000017941 */ /* 0x000fea0003800000 */
.L_x_369:
        /* <DEDUP_REMOVED lines=9> */
.L_x_372:
[----:B------:R-:W-:Y:S05]  /*aae0*/  BSYNC B1 ;  /* 0x0000000000017941 */ /* 0x000fea0003800000 */
.L_x_371:
        /* <DEDUP_REMOVED lines=9> */
.L_x_374:
[----:B------:R-:W-:Y:S05]  /*ab80*/  BSYNC B1 ;  /* 0x0000000000017941 */ /* 0x000fea0003800000 */
.L_x_373:
        /* <DEDUP_REMOVED lines=12> */
.L_x_376:
[----:B------:R-:W-:Y:S05]  /*ac50*/  BSYNC B1 ;  /* 0x0000000000017941 */ /* 0x000fea0003800000 */
.L_x_375:
        /* <DEDUP_REMOVED lines=12> */
.L_x_378:
[----:B------:R-:W-:Y:S05]  /*ad20*/  BSYNC B1 ;  /* 0x0000000000017941 */ /* 0x000fea0003800000 */
.L_x_377:
        /* <DEDUP_REMOVED lines=9> */
.L_x_380:
[----:B------:R-:W-:Y:S05]  /*adc0*/  BSYNC B1 ;  /* 0x0000000000017941 */ /* 0x000fea0003800000 */
.L_x_379:
        /* <DEDUP_REMOVED lines=9> */
.L_x_382:
[----:B------:R-:W-:Y:S05]  /*ae60*/  BSYNC B1 ;  /* 0x0000000000017941 */ /* 0x000fea0003800000 */
.L_x_381:
        /* <DEDUP_REMOVED lines=12> */
.L_x_384:
[----:B------:R-:W-:Y:S05]  /*af30*/  BSYNC B1 ;  /* 0x0000000000017941 */ /* 0x000fea0003800000 */
.L_x_383:
        /* <DEDUP_REMOVED lines=12> */
.L_x_386:
[----:B------:R-:W-:Y:S05]  /*b000*/  BSYNC B1 ;  /* 0x0000000000017941 */ /* 0x000fea0003800000 */
.L_x_385:
        /* <DEDUP_REMOVED lines=9> */
.L_x_388:
[----:B------:R-:W-:Y:S05]  /*b0a0*/  BSYNC B1 ;  /* 0x0000000000017941 */ /* 0x000fea0003800000 */
.L_x_387:
        /* <DEDUP_REMOVED lines=9> */
.L_x_390:
[----:B------:R-:W-:Y:S05]  /*b140*/  BSYNC B1 ;  /* 0x0000000000017941 */ /* 0x000fea0003800000 */
.L_x_389:
        /* <DEDUP_REMOVED lines=12> */
.L_x_392:
[----:B------:R-:W-:Y:S05]  /*b210*/  BSYNC B1 ;  /* 0x0000000000017941 */ /* 0x000fea0003800000 */
.L_x_391:
        /* <DEDUP_REMOVED lines=12> */
.L_x_394:
[----:B------:R-:W-:Y:S05]  /*b2e0*/  BSYNC B1 ;  /* 0x0000000000017941 */ /* 0x000fea0003800000 */
.L_x_393:
        /* <DEDUP_REMOVED lines=9> */
.L_x_396:
[----:B------:R-:W-:Y:S05]  /*b380*/  BSYNC B1 ;  /* 0x0000000000017941 */ /* 0x000fea0003800000 */
.L_x_395:
        /* <DEDUP_REMOVED lines=9> */
.L_x_398:
[----:B------:R-:W-:Y:S05]  /*b420*/  BSYNC B1 ;  /* 0x0000000000017941 */ /* 0x000fea0003800000 */
.L_x_397:
        /* <DEDUP_REMOVED lines=12> */
.L_x_400:
[----:B------:R-:W-:Y:S05]  /*b4f0*/  BSYNC B1 ;  /* 0x0000000000017941 */ /* 0x000fea0003800000 */
.L_x_399:
        /* <DEDUP_REMOVED lines=12> */
.L_x_402:
[----:B------:R-:W-:Y:S05]  /*b5c0*/  BSYNC B1 ;  /* 0x0000000000017941 */ /* 0x000fea0003800000 */
.L_x_401:
        /* <DEDUP_REMOVED lines=9> */
.L_x_404:
[----:B------:R-:W-:Y:S05]  /*b660*/  BSYNC B1 ;  /* 0x0000000000017941 */ /* 0x000fea0003800000 */
.L_x_403:
        /* <DEDUP_REMOVED lines=9> */
.L_x_406:
[----:B------:R-:W-:Y:S05]  /*b700*/  BSYNC B1 ;  /* 0x0000000000017941 */ /* 0x000fea0003800000 */
.L_x_405:
        /* <DEDUP_REMOVED lines=12> */
.L_x_408:
[----:B------:R-:W-:Y:S05]  /*b7d0*/  BSYNC B1 ;  /* 0x0000000000017941 */ /* 0x000fea0003800000 */
.L_x_407:
        /* <DEDUP_REMOVED lines=12> */
.L_x_410:
[----:B------:R-:W-:Y:S05]  /*b8a0*/  BSYNC B1 ;  /* 0x0000000000017941 */ /* 0x000fea0003800000 */
.L_x_409:
        /* <DEDUP_REMOVED lines=9> */
.L_x_412:
[----:B------:R-:W-:Y:S05]  /*b940*/  BSYNC B1 ;  /* 0x0000000000017941 */ /* 0x000fea0003800000 */
.L_x_411:
        /* <DEDUP_REMOVED lines=9> */
.L_x_414:
[----:B------:R-:W-:Y:S05]  /*b9e0*/  BSYNC B1 ;  /* 0x0000000000017941 */ /* 0x000fea0003800000 */
.L_x_413:
        /* <DEDUP_REMOVED lines=12> */
.L_x_416:
[----:B------:R-:W-:Y:S05]  /*bab0*/  BSYNC B1 ;  /* 0x0000000000017941 */ /* 0x000fea0003800000 */
.L_x_415:
        /* <DEDUP_REMOVED lines=12> */
.L_x_418:
[----:B------:R-:W-:Y:S05]  /*bb80*/  BSYNC B1 ;  /* 0x0000000000017941 */ /* 0x000fea0003800000 */
.L_x_417:
        /* <DEDUP_REMOVED lines=9> */
.L_x_420:
[----:B------:R-:W-:Y:S05]  /*bc20*/  BSYNC B1 ;  /* 0x0000000000017941 */ /* 0x000fea0003800000 */
.L_x_419:
        /* <DEDUP_REMOVED lines=9> */
.L_x_422:
[----:B------:R-:W-:Y:S05]  /*bcc0*/  BSYNC B1 ;  /* 0x0000000000017941 */ /* 0x000fea0003800000 */
.L_x_421:
        /* <DEDUP_REMOVED lines=12> */
.L_x_424:
[----:B------:R-:W-:Y:S05]  /*bd90*/  BSYNC B1 ;  /* 0x0000000000017941 */ /* 0x000fea0003800000 */
.L_x_423:
        /* <DEDUP_REMOVED lines=12> */
.L_x_426:
[----:B------:R-:W-:Y:S05]  /*be60*/  BSYNC B1 ;  /* 0x0000000000017941 */ /* 0x000fea0003800000 */
.L_x_425:
        /* <DEDUP_REMOVED lines=9> */
.L_x_428:
[----:B------:R-:W-:Y:S05]  /*bf00*/  BSYNC B1 ;  /* 0x0000000000017941 */ /* 0x000fea0003800000 */
.L_x_427:
        /* <DEDUP_REMOVED lines=9> */
.L_x_430:
[----:B------:R-:W-:Y:S05]  /*bfa0*/  BSYNC B1 ;  /* 0x0000000000017941 */ /* 0x000fea0003800000 */
.L_x_429:
        /* <DEDUP_REMOVED lines=12> */
.L_x_432:
[----:B------:R-:W-:Y:S05]  /*c070*/  BSYNC B1 ;  /* 0x0000000000017941 */ /* 0x000fea0003800000 */
.L_x_431:
        /* <DEDUP_REMOVED lines=12> */
.L_x_434:
[----:B------:R-:W-:Y:S05]  /*c140*/  BSYNC B1 ;  /* 0x0000000000017941 */ /* 0x000fea0003800000 */
.L_x_433:
        /* <DEDUP_REMOVED lines=9> */
.L_x_436:
[----:B------:R-:W-:Y:S05]  /*c1e0*/  BSYNC B1 ;  /* 0x0000000000017941 */ /* 0x000fea0003800000 */
.L_x_435:
        /* <DEDUP_REMOVED lines=9> */
.L_x_438:
[----:B------:R-:W-:Y:S05]  /*c280*/  BSYNC B1 ;  /* 0x0000000000017941 */ /* 0x000fea0003800000 */
.L_x_437:
        /* <DEDUP_REMOVED lines=12> */
.L_x_440:
[----:B------:R-:W-:Y:S05]  /*c350*/  BSYNC B1 ;  /* 0x0000000000017941 */ /* 0x000fea0003800000 */
.L_x_439:
        /* <DEDUP_REMOVED lines=12> */
.L_x_442:
[----:B------:R-:W-:Y:S05]  /*c420*/  BSYNC B1 ;  /* 0x0000000000017941 */ /* 0x000fea0003800000 */
.L_x_441:
        /* <DEDUP_REMOVED lines=9> */
.L_x_444:
[----:B------:R-:W-:Y:S05]  /*c4c0*/  BSYNC B1 ;  /* 0x0000000000017941 */ /* 0x000fea0003800000 */
.L_x_443:
        /* <DEDUP_REMOVED lines=9> */
.L_x_446:
[----:B------:R-:W-:Y:S05]  /*c560*/  BSYNC B1 ;  /* 0x0000000000017941 */ /* 0x000fea0003800000 */
.L_x_445:
        /* <DEDUP_REMOVED lines=12> */
.L_x_448:
[----:B------:R-:W-:Y:S05]  /*c630*/  BSYNC B1 ;  /* 0x0000000000017941 */ /* 0x000fea0003800000 */
.L_x_447:
        /* <DEDUP_REMOVED lines=12> */
.L_x_450:
[----:B------:R-:W-:Y:S05]  /*c700*/  BSYNC B1 ;  /* 0x0000000000017941 */ /* 0x000fea0003800000 */
.L_x_449:
        /* <DEDUP_REMOVED lines=9> */
.L_x_452:
[----:B------:R-:W-:Y:S05]  /*c7a0*/  BSYNC B1 ;  /* 0x0000000000017941 */ /* 0x000fea0003800000 */
.L_x_451:
        /* <DEDUP_REMOVED lines=9> */
.L_x_454:
[----:B------:R-:W-:Y:S05]  /*c840*/  BSYNC B1 ;  /* 0x0000000000017941 */ /* 0x000fea0003800000 */
.L_x_453:
        /* <DEDUP_REMOVED lines=12> */
.L_x_456:
[----:B------:R-:W-:Y:S05]  /*c910*/  BSYNC B1 ;  /* 0x0000000000017941 */ /* 0x000fea0003800000 */
.L_x_455:
        /* <DEDUP_REMOVED lines=12> */
.L_x_458:
[----:B------:R-:W-:Y:S05]  /*c9e0*/  BSYNC B1 ;  /* 0x0000000000017941 */ /* 0x000fea0003800000 */
.L_x_457:
        /* <DEDUP_REMOVED lines=9> */
.L_x_460:
[----:B------:R-:W-:Y:S05]  /*ca80*/  BSYNC B1 ;  /* 0x0000000000017941 */ /* 0x000fea0003800000 */
.L_x_459:
        /* <DEDUP_REMOVED lines=9> */
.L_x_462:
[----:B------:R-:W-:Y:S05]  /*cb20*/  BSYNC B1 ;  /* 0x0000000000017941 */ /* 0x000fea0003800000 */
.L_x_461:
        /* <DEDUP_REMOVED lines=12> */
.L_x_464:
[----:B------:R-:W-:Y:S05]  /*cbf0*/  BSYNC B1 ;  /* 0x0000000000017941 */ /* 0x000fea0003800000 */
.L_x_463:
        /* <DEDUP_REMOVED lines=12> */
.L_x_466:
[----:B------:R-:W-:Y:S05]  /*ccc0*/  BSYNC B1 ;  /* 0x0000000000017941 */ /* 0x000fea0003800000 */
.L_x_465:
        /* <DEDUP_REMOVED lines=9> */
.L_x_468:
[----:B------:R-:W-:Y:S05]  /*cd60*/  BSYNC B1 ;  /* 0x0000000000017941 */ /* 0x000fea0003800000 */
.L_x_467:
        /* <DEDUP_REMOVED lines=9> */
.L_x_470:
[----:B------:R-:W-:Y:S05]  /*ce00*/  BSYNC B1 ;  /* 0x0000000000017941 */ /* 0x000fea0003800000 */
.L_x_469:
        /* <DEDUP_REMOVED lines=12> */
.L_x_472:
[----:B------:R-:W-:Y:S05]  /*ced0*/  BSYNC B1 ;  /* 0x0000000000017941 */ /* 0x000fea0003800000 */
.L_x_471:
        /* <DEDUP_REMOVED lines=12> */
.L_x_474:
[----:B------:R-:W-:Y:S05]  /*cfa0*/  BSYNC B1 ;  /* 0x0000000000017941 */ /* 0x000fea0003800000 */
.L_x_473:
        /* <DEDUP_REMOVED lines=9> */
.L_x_476:
[----:B------:R-:W-:Y:S05]  /*d040*/  BSYNC B1 ;  /* 0x0000000000017941 */ /* 0x000fea0003800000 */
.L_x_475:
        /* <DEDUP_REMOVED lines=9> */
.L_x_478:
[----:B------:R-:W-:Y:S05]  /*d0e0*/  BSYNC B1 ;  /* 0x0000000000017941 */ /* 0x000fea0003800000 */
.L_x_477:
        /* <DEDUP_REMOVED lines=12> */
.L_x_480:
[----:B------:R-:W-:Y:S05]  /*d1b0*/  BSYNC B1 ;  /* 0x0000000000017941 */ /* 0x000fea0003800000 */
.L_x_479:
        /* <DEDUP_REMOVED lines=12> */
.L_x_482:
[----:B------:R-:W-:Y:S05]  /*d280*/  BSYNC B1 ;  /* 0x0000000000017941 */ /* 0x000fea0003800000 */
.L_x_481:
        /* <DEDUP_REMOVED lines=9> */
.L_x_484:
[----:B------:R-:W-:Y:S05]  /*d320*/  BSYNC B1 ;  /* 0x0000000000017941 */ /* 0x000fea0003800000 */
.L_x_483:
        /* <DEDUP_REMOVED lines=9> */
.L_x_486:
[----:B------:R-:W-:Y:S05]  /*d3c0*/  BSYNC B1 ;  /* 0x0000000000017941 */ /* 0x000fea0003800000 */
.L_x_485:
        /* <DEDUP_REMOVED lines=12> */
.L_x_488:
[----:B------:R-:W-:Y:S05]  /*d490*/  BSYNC B1 ;  /* 0x0000000000017941 */ /* 0x000fea0003800000 */
.L_x_487:
        /* <DEDUP_REMOVED lines=12> */
.L_x_490:
[----:B------:R-:W-:Y:S05]  /*d560*/  BSYNC B1 ;  /* 0x0000000000017941 */ /* 0x000fea0003800000 */
.L_x_489:
        /* <DEDUP_REMOVED lines=9> */
.L_x_492:
[----:B------:R-:W-:Y:S05]  /*d600*/  BSYNC B1 ;  /* 0x0000000000017941 */ /* 0x000fea0003800000 */
.L_x_491:
        /* <DEDUP_REMOVED lines=9> */
.L_x_494:
[----:B------:R-:W-:Y:S05]  /*d6a0*/  BSYNC B1 ;  /* 0x0000000000017941 */ /* 0x000fea0003800000 */
.L_x_493:
        /* <DEDUP_REMOVED lines=12> */
.L_x_496:
[----:B------:R-:W-:Y:S05]  /*d770*/  BSYNC B1 ;  /* 0x0000000000017941 */ /* 0x000fea0003800000 */
.L_x_495:
        /* <DEDUP_REMOVED lines=12> */
.L_x_498:
[----:B------:R-:W-:Y:S05]  /*d840*/  BSYNC B1 ;  /* 0x0000000000017941 */ /* 0x000fea0003800000 */
.L_x_497:
        /* <DEDUP_REMOVED lines=9> */
.L_x_500:
[----:B------:R-:W-:Y:S05]  /*d8e0*/  BSYNC B1 ;  /* 0x0000000000017941 */ /* 0x000fea0003800000 */
.L_x_499:
        /* <DEDUP_REMOVED lines=9> */
.L_x_502:
[----:B------:R-:W-:Y:S05]  /*d980*/  BSYNC B1 ;  /* 0x0000000000017941 */ /* 0x000fea0003800000 */
.L_x_501:
        /* <DEDUP_REMOVED lines=12> */
.L_x_504:
[----:B------:R-:W-:Y:S05]  /*da50*/  BSYNC B1 ;  /* 0x0000000000017941 */ /* 0x000fea0003800000 */
.L_x_503:
        /* <DEDUP_REMOVED lines=12> */
.L_x_506:
[----:B------:R-:W-:Y:S05]  /*db20*/  BSYNC B1 ;  /* 0x0000000000017941 */ /* 0x000fea0003800000 */
.L_x_505:
        /* <DEDUP_REMOVED lines=9> */
.L_x_508:
[----:B------:R-:W-:Y:S05]  /*dbc0*/  BSYNC B1 ;  /* 0x0000000000017941 */ /* 0x000fea0003800000 */
.L_x_507:
        /* <DEDUP_REMOVED lines=9> */
.L_x_510:
[----:B------:R-:W-:Y:S05]  /*dc60*/  BSYNC B1 ;  /* 0x0000000000017941 */ /* 0x000fea0003800000 */
.L_x_509:
        /* <DEDUP_REMOVED lines=12> */
.L_x_512:
[----:B------:R-:W-:Y:S05]  /*dd30*/  BSYNC B1 ;  /* 0x0000000000017941 */ /* 0x000fea0003800000 */
.L_x_511:
        /* <DEDUP_REMOVED lines=12> */
.L_x_514:
[----:B------:R-:W-:Y:S05]  /*de00*/  BSYNC B1 ;  /* 0x0000000000017941 */ /* 0x000fea0003800000 */
.L_x_513:
        /* <DEDUP_REMOVED lines=9> */
.L_x_516:
[----:B------:R-:W-:Y:S05]  /*dea0*/  BSYNC B1 ;  /* 0x0000000000017941 */ /* 0x000fea0003800000 */
.L_x_515:
        /* <DEDUP_REMOVED lines=9> */
.L_x_518:
[----:B------:R-:W-:Y:S05]  /*df40*/  BSYNC B1 ;  /* 0x0000000000017941 */ /* 0x000fea0003800000 */
.L_x_517:
        /* <DEDUP_REMOVED lines=12> */
.L_x_520:
[----:B------:R-:W-:Y:S05]  /*e010*/  BSYNC B1 ;  /* 0x0000000000017941 */ /* 0x000fea0003800000 */
.L_x_519:
        /* <DEDUP_REMOVED lines=12> */
.L_x_522:
[----:B------:R-:W-:Y:S05]  /*e0e0*/  BSYNC B1 ;  /* 0x0000000000017941 */ /* 0x000fea0003800000 */
.L_x_521:
        /* <DEDUP_REMOVED lines=9> */
.L_x_524:
[----:B------:R-:W-:Y:S05]  /*e180*/  BSYNC B1 ;  /* 0x0000000000017941 */ /* 0x000fea0003800000 */
.L_x_523:
        /* <DEDUP_REMOVED lines=9> */
.L_x_526:
[----:B------:R-:W-:Y:S05]  /*e220*/  BSYNC B1 ;  /* 0x0000000000017941 */ /* 0x000fea0003800000 */
.L_x_525:
        /* <DEDUP_REMOVED lines=12> */
.L_x_528:
[----:B------:R-:W-:Y:S05]  /*e2f0*/  BSYNC B1 ;  /* 0x0000000000017941 */ /* 0x000fea0003800000 */
.L_x_527:
        /* <DEDUP_REMOVED lines=12> */
.L_x_530:
[----:B------:R-:W-:Y:S05]  /*e3c0*/  BSYNC B1 ;  /* 0x0000000000017941 */ /* 0x000fea0003800000 */
.L_x_529:
        /* <DEDUP_REMOVED lines=9> */
.L_x_532:
[----:B------:R-:W-:Y:S05]  /*e460*/  BSYNC B1 ;  /* 0x0000000000017941 */ /* 0x000fea0003800000 */
.L_x_531:
        /* <DEDUP_REMOVED lines=9> */
.L_x_534:
[----:B------:R-:W-:Y:S05]  /*e500*/  BSYNC B1 ;  /* 0x0000000000017941 */ /* 0x000fea0003800000 */
.L_x_533:
[----:B-----5:R-:W-:Y:S01]  /*e510*/  IMAD.U32 R5, R3, 0x10000, RZ ;  /* 0x0001000003057824 */ /* 0x020fe200078e00ff */
[----:B------:R-:W-:Y:S01]  /*e520*/  ISETP.GT.AND P1, PT, R0, 0xf9, P1 ;  /* 0x000000f90000780c */ /* 0x000fe20000f24270 */
[----:B0-----:R-:W-:Y:S01]  /*e530*/  @P2 IMAD.MOV.U32 R4, RZ, RZ, R158 ;  /* 0x000000ffff042224 */ /* 0x001fe200078e009e */
[----:B------:R-:W-:Y:S01]  /*e540*/  BSSY B1, `(.L_x_535) ;  /* 0x0000009000017945 */ /* 0x000fe20003800000 */
[----:B------:R-:W-:-:S04]  /*e550*/  FMUL R5, R5, R16 ;  /* 0x0000001005057220 */ /* 0x000fc80000400000 */
[----:B------:R-:W-:-:S05]  /*e560*/  FFMA R5, R150, R2, R5 ;  /* 0x0000000296057223 */ /* 0x000fca0000000005 */
[----:B------:R-:W-:-:S04]  /*e570*/  F2FP.BF16.F32.PACK_AB R5, RZ, R5 ;  /* 0x00000005ff05723e */ /* 0x000fc800000010ff */
[----:B-1--4-:R-:W-:Y:S01]  /*e580*/  PRMT R6, R5, 0x7610, R6 ;  /* 0x0000761005067816 */ /* 0x012fe20000000006 */
[----:B------:R-:W-:-:S05]  /*e590*/  @P2 IMAD.MOV.U32 R5, RZ, RZ, R159 ;  /* 0x000000ffff052224 */ /* 0x000fca00078e009f */
[----:B------:R0:W-:Y:S01]  /*e5a0*/  @P2 STG.E.U16 desc[UR36][R4.64+0x1f0], R6 ;  /* 0x0001f00604002986 */ /* 0x0001e2000c101524 */
[----:B------:R-:W-:Y:S05]  /*e5b0*/  @!P1 BRA `(.L_x_536) ;  /* 0x0000000000049947 */ /* 0x000fea0003800000 */
[----:B------:R1:W5:Y:S02]  /*e5c0*/  LDG.E.LTC128B.U16 R3, desc[UR36][R12.64+0x1f2] ;  /* 0x0001f2240c037981 */ /* 0x000364000c1e1520 */
.L_x_536:
[----:B------:R-:W-:Y:S05]  /*e5d0*/  BSYNC B1 ;  /* 0x0000000000017941 */ /* 0x000fea0003800000 */
.L_x_535:
[----:B------:R-:W-:Y:S05]  /*e5e0*/  @!P1 BRA `(.L_x_537) ;  /* 0x0000004c00b09947 */ /* 0x000fea0003800000 */
[----:B-----5:R-:W-:-:S04]  /*e5f0*/  IMAD.U32 R3, R3, 0x10000, RZ ;  /* 0x0001000003037824 */ /* 0x020fc800078e00ff */
[----:B------:R-:W-:-:S04]  /*e600*/  FMUL R0, R3, R16 ;  /* 0x0000001003007220 */ /* 0x000fc80000400000 */
[----:B------:R-:W-:-:S05]  /*e610*/  FFMA R0, R151, R2, R0 ;  /* 0x0000000297007223 */ /* 0x000fca0000000000 */
[----:B------:R-:W-:-:S05]  /*e620*/  F2FP.BF16.F32.PACK_AB R0, RZ, R0 ;  /* 0x00000000ff00723e */ /* 0x000fca00000010ff */
[----:B------:R4:W-:Y:S01]  /*e630*/  STG.E.U16 desc[UR36][R158.64+0x1f2], R0 ;  /* 0x0001f2009e007986 */ /* 0x0009e2000c101524 */
[----:B------:R-:W-:Y:S05]  /*e640*/  BRA `(.L_x_537) ;  /* 0x0000004c00987947 */ /* 0x000fea0003800000 */
.L_x_30:
[----:B------:R-:W2:Y:S01]  /*e650*/  LDL.LU R3, [R1] ;  /* 0x0000000001037983 */ /* 0x000ea20000300800 */
[----:B------:R-:W-:-:S03]  /*e660*/  ULDC.64 UR4, c[0x0][0x5c0] ;  /* 0x0001700000047ab9 */ /* 0x000fc60000000a00 */
[----:B------:R-:W3:Y:S04]  /*e670*/  LDL.LU R9, [R1+0x60] ;  /* 0x0000600001097983 */ /* 0x000ee80000300800 */
[----:B------:R-:W4:Y:S04]  /*e680*/  LDL.LU R11, [R1+0x8c] ;  /* 0x00008c00010b7983 */ /* 0x000f280000300800 */
[----:B------:R-:W5:Y:S04]  /*e690*/  LDL.LU R235, [R1+0x9c] ;  /* 0x00009c0001eb7983 */ /* 0x000f680000300800 */
        /* <DEDUP_REMOVED lines=75> */
[----:B------:R-:W5:Y:S01]  /*eb50*/  LDL.LU R158, [R1+0x1cc] ;  /* 0x0001cc00019e7983 */ /* 0x000f620000300800 */
[----:B--2---:R-:W-:-:S03]  /*eb60*/  FMUL R3, R3, R2 ;  /* 0x0000000203037220 */ /* 0x004fc60000400000 */
[----:B------:R-:W2:Y:S01]  /*eb70*/  LDL.LU R157, [R1+0x1d0] ;  /* 0x0001d000019d7983 */ /* 0x000ea20000300800 */
[----:B------:R-:W-:-:S03]  /*eb80*/  LEA R4, P0, R6, UR4, 0x1 ;  /* 0x0000000406047c11 */ /* 0x000fc6000f8008ff */
[----:B------:R-:W2:Y:S04]  /*eb90*/  LDL.LU R156, [R1+0x1d4] ;  /* 0x0001d400019c7983 */ /* 0x000ea80000300800 */
[----:B------:R-:W2:Y:S04]  /*eba0*/  LDL.LU R155, [R1+0x1d8] ;  /* 0x0001d800019b7983 */ /* 0x000ea80000300800 */
[----:B------:R-:W2:Y:S04]  /*ebb0*/  LDL.LU R154, [R1+0x1dc] ;  /* 0x0001dc00019a7983 */ /* 0x000ea80000300800 */
[----:B------:R-:W2:Y:S01]  /*ebc0*/  LDL.LU R153, [R1+0x1e0] ;  /* 0x0001e00001997983 */ /* 0x000ea20000300800 */
[----:B------:R-:W-:-:S03]  /*ebd0*/  LEA.HI.X R5, R6, UR5, R10, 0x1, P0 ;  /* 0x0000000506057c11 */ /* 0x000fc600080f0c0a */
[----:B------:R-:W2:Y:S01]  /*ebe0*/  LDL.LU R152, [R1+0x1e4] ;  /* 0x0001e40001987983 */ /* 0x000ea20000300800 */
[----:B------:R-:W-:-:S03]  /*ebf0*/  F2FP.BF16.F32.PACK_AB R3, RZ, R3 ;  /* 0x00000003ff03723e */ /* 0x000fc600000010ff */
[----:B------:R-:W2:Y:S04]  /*ec00*/  LDL.LU R23, [R1+0x1e8] ;  /* 0x0001e80001177983 */ /* 0x000ea80000300800 */
[----:B------:R-:W2:Y:S04]  /*ec10*/  LDL.LU R22, [R1+0x1ec] ;  /* 0x0001ec0001167983 */ /* 0x000ea80000300800 */
[----:B------:R-:W2:Y:S04]  /*ec20*/  LDL.LU R21, [R1+0x1f0] ;  /* 0x0001f00001157983 */ /* 0x000ea80000300800 */
[----:B------:R-:W2:Y:S04]  /*ec30*/  LDL.LU R20, [R1+0x1f4] ;  /* 0x0001f40001147983 */ /* 0x000ea80000300800 */
[----:B------:R-:W2:Y:S04]  /*ec40*/  LDL.LU R19, [R1+0x1f8] ;  /* 0x0001f80001137983 */ /* 0x000ea80000300800 */
[----:B------:R-:W2:Y:S04]  /*ec50*/  LDL.LU R18, [R1+0x1fc] ;  /* 0x0001fc0001127983 */ /* 0x000ea80000300800 */
[----:B------:R-:W3:Y:S04]  /*ec60*/  LDL.LU R7, [R1+0x8] ;  /* 0x0000080001077983 */ /* 0x000ee80000300800 */
[----:B------:R-:W4:Y:S04]  /*ec70*/  LDL.LU R6, [R1+0xc] ;  /* 0x00000c0001067983 */ /* 0x000f280000300800 */
[----:B------:R0:W-:Y:S04]  /*ec80*/  @P1 STG.E.U16 desc[UR36][R4.64], R3 ;  /* 0x0000000304001986 */ /* 0x0001e8000c101524 */
[----:B0-----:R-:W5:Y:S01]  /*ec90*/  LDL.LU R3, [R1+0x4] ;  /* 0x0000040001037983 */ /* 0x001f620000300800 */
[----:B------:R-:W-:Y:S01]  /*eca0*/  ISETP.GT.AND P0, PT, R0, 0x1, P3 ;  /* 0x000000010000780c */ /* 0x000fe20001f04270 */
[----:B------:R-:W-:Y:S01]  /*ecb0*/  USHF.L.U32 UR5, UR8, 0x4, URZ ;  /* 0x0000000408057899 */ /* 0x000fe2000800063f */
[----:B------:R-:W-:Y:S01]  /*ecc0*/  ISETP.GT.AND P2, PT, R17, 0x8, PT ;  /* 0x000000081100780c */ /* 0x000fe20003f44270 */
[----:B------:R-:W-:Y:S01]  /*ecd0*/  USHF.L.U64.HI UR4, UR8, 0x4, UR9 ;  /* 0x0000000408047899 */ /* 0x000fe20008010209 */
[----:B---3--:R-:W-:-:S05]  /*ece0*/  FMUL R7, R7, R2 ;  /* 0x0000000207077220 */ /* 0x008fca0000400000 */
[----:B------:R-:W-:-:S04]  /*ecf0*/  F2FP.BF16.F32.PACK_AB R7, RZ, R7 ;  /* 0x00000007ff07723e */ /* 0x000fc800000010ff */
[----:B------:R-:W-:Y:S01]  /*ed00*/  PRMT R8, R7, 0x7610, R8 ;  /* 0x0000761007087816 */ /* 0x000fe20000000008 */
[----:B-----5:R-:W-:-:S05]  /*ed10*/  FMUL R3, R3, R2 ;  /* 0x0000000203037220 */ /* 0x020fca0000400000 */
[----:B------:R-:W-:-:S05]  /*ed20*/  F2FP.BF16.F32.PACK_AB R3, RZ, R3 ;  /* 0x00000003ff03723e */ /* 0x000fca00000010ff */
[----:B------:R4:W-:Y:S01]  /*ed30*/  @P0 STG.E.U16 desc[UR36][R4.64+0x2], R3 ;  /* 0x0000020304000986 */ /* 0x0009e2000c101524 */
[----:B------:R-:W-:Y:S01]  /*ed40*/  ISETP.GT.AND P0, PT, R0, RZ, P2 ;  /* 0x000000ff0000720c */ /* 0x000fe20001704270 */
[----:B----4-:R-:W-:Y:S01]  /*ed50*/  FMUL R3, R6, R2 ;  /* 0x0000000206037220 */ /* 0x010fe20000400000 */
[----:B------:R-:W-:-:S04]  /*ed60*/  IADD3 R6, P1, R4, UR5, RZ ;  /* 0x0000000504067c10 */ /* 0x000fc8000ff3e0ff */
[----:B------:R-:W-:Y:S02]  /*ed70*/  IADD3.X R7, R5, UR4, RZ, P1, !PT ;  /* 0x0000000405077c10 */ /* 0x000fe40008ffe4ff */
[----:B------:R-:W-:-:S05]  /*ed80*/  F2FP.BF16.F32.PACK_AB R3, RZ, R3 ;  /* 0x00000003ff03723e */ /* 0x000fca00000010ff */
[----:B------:R0:W-:Y:S01]  /*ed90*/  @P0 STG.E.U16 desc[UR36][R6.64], R8 ;  /* 0x0000000806000986 */ /* 0x0001e2000c101524 */
[----:B------:R-:W-:-:S03]  /*eda0*/  ISETP.GT.AND P0, PT, R0, 0x1, P2 ;  /* 0x000000010000780c */ /* 0x000fc60001704270 */
[----:B0-----:R-:W3:Y:S10]  /*edb0*/  LDL.LU R8, [R1+0x50] ;  /* 0x0000500001087983 */ /* 0x001ef40000300800 */
[----:B------:R0:W-:Y:S04]  /*edc0*/  @P0 STG.E.U16 desc[UR36][R6.64+0x2], R3 ;  /* 0x0000020306000986 */ /* 0x0001e8000c101524 */
[----:B0-----:R-:W4:Y:S01]  /*edd0*/  LDL.LU R3, [R1+0x10] ;  /* 0x0000100001037983 */ /* 0x001f220000300800 */
[----:B------:R-:W-:Y:S01]  /*ede0*/  ISETP.GT.AND P0, PT, R0, 0x8, P3 ;  /* 0x000000080000780c */ /* 0x000fe20001f04270 */
[----:B----4-:R-:W-:-:S05]  /*edf0*/  FMUL R3, R3, R2 ;  /* 0x0000000203037220 */ /* 0x010fca0000400000 */
[----:B------:R-:W-:-:S07]  /*ee00*/  F2FP.BF16.F32.PACK_AB R3, RZ, R3 ;  /* 0x00000003ff03723e */ /* 0x000fce00000010ff */
        /* <DEDUP_REMOVED lines=73> */
[----:B---3--:R-:W-:-:S05]  /*f2a0*/  FMUL R8, R8, R2 ;  /* 0x0000000208087220 */ /* 0x008fca0000400000 */
[----:B------:R-:W-:Y:S01]  /*f2b0*/  F2FP.BF16.F32.PACK_AB R8, RZ, R8 ;  /* 0x00000008ff08723e */ /* 0x000fe200000010ff */
[----:B----4-:R-:W-:-:S05]  /*f2c0*/  FMUL R3, R3, R2 ;  /* 0x0000000203037220 */ /* 0x010fca0000400000 */
[----:B------:R-:W-:-:S05]  /*f2d0*/  F2FP.BF16.F32.PACK_AB R3, RZ, R3 ;  /* 0x00000003ff03723e */ /* 0x000fca00000010ff */
[----:B------:R0:W-:Y:S01]  /*f2e0*/  @P0 STG.E.U16 desc[UR36][R6.64+0x42], R3 ;  /* 0x0000420306000986 */ /* 0x0001e2000c101524 */
[----:B------:R-:W-:-:S03]  /*f2f0*/  ISETP.GT.AND P0, PT, R0, 0x28, P3 ;  /* 0x000000280000780c */ /* 0x000fc60001f04270 */
[----:B0-----:R-:W3:Y:S01]  /*f300*/  LDL.LU R3, [R1+0x54] ;  /* 0x0000540001037983 */ /* 0x001ee20000300800 */
[----:B------:R-:W-:-:S09]  /*f310*/  ISETP.GT.AND P1, PT, R0, 0x29, P3 ;  /* 0x000000290000780c */ /* 0x000fd20001f24270 */
[----:B------:R0:W-:Y:S04]  /*f320*/  @P0 STG.E.U16 desc[UR36][R4.64+0x50], R8 ;  /* 0x0000500804000986 */ /* 0x0001e8000c101524 */
[----:B0-----:R-:W4:Y:S01]  /*f330*/  LDL.LU R8, [R1+0x58] ;  /* 0x0000580001087983 */ /* 0x001f220000300800 */
[----:B---3--:R-:W-:-:S05]  /*f340*/  FMUL R3, R3, R2 ;  /* 0x0000000203037220 */ /* 0x008fca0000400000 */
[----:B------:R-:W-:-:S05]  /*f350*/  F2FP.BF16.F32.PACK_AB R3, RZ, R3 ;  /* 0x00000003ff03723e */ /* 0x000fca00000010ff */
[----:B------:R0:W-:Y:S01]  /*f360*/  @P1 STG.E.U16 desc[UR36][R4.64+0x52], R3 ;  /* 0x0000520304001986 */ /* 0x0001e2000c101524 */
[----:B----4-:R-:W-:-:S05]  /*f370*/  FMUL R8, R8, R2 ;  /* 0x0000000208087220 */ /* 0x010fca0000400000 */
[----:B------:R-:W-:Y:S01]  /*f380*/  F2FP.BF16.F32.PACK_AB R8, RZ, R8 ;  /* 0x00000008ff08723e */ /* 0x000fe200000010ff */
[----:B0-----:R-:W3:Y:S03]  /*f390*/  LDL.LU R3, [R1+0x5c] ;  /* 0x00005c0001037983 */ /* 0x001ee60000300800 */
[----:B------:R-:W-:Y:S02]  /*f3a0*/  PRMT R10, R8, 0x7610, R10 ;  /* 0x00007610080a7816 */ /* 0x000fe4000000000a */
[----:B------:R-:W4:Y:S01]  /*f3b0*/  LDL.LU R8, [R1+0x64] ;  /* 0x0000640001087983 */ /* 0x000f220000300800 */
[C---:B------:R-:W-:Y:S02]  /*f3c0*/  ISETP.GT.AND P1, PT, R0.reuse, 0x28, P2 ;  /* 0x000000280000780c */ /* 0x040fe40001724270 */
[C---:B------:R-:W-:Y:S02]  /*f3d0*/  ISETP.GT.AND P4, PT, R0.reuse, 0x29, P2 ;  /* 0x000000290000780c */ /* 0x040fe40001784270 */
[C---:B------:R-:W-:Y:S01]  /*f3e0*/  ISETP.GT.AND P5, PT, R0.reuse, 0x30, P3 ;  /* 0x000000300000780c */ /* 0x040fe20001fa4270 */
[----:B------:R-:W-:Y:S01]  /*f3f0*/  FMUL R9, R9, R2 ;  /* 0x0000000209097220 */ /* 0x000fe20000400000 */
[----:B------:R-:W-:-:S04]  /*f400*/  ISETP.GT.AND P0, PT, R0, 0x31, P3 ;  /* 0x000000310000780c */ /* 0x000fc80001f04270 */
[----:B------:R-:W-:-:S03]  /*f410*/  F2FP.BF16.F32.PACK_AB R9, RZ, R9 ;  /* 0x00000009ff09723e */ /* 0x000fc600000010ff */
[----:B------:R0:W-:Y:S04]  /*f420*/  @P1 STG.E.U16 desc[UR36][R6.64+0x50], R10 ;  /* 0x0000500a06001986 */ /* 0x0001e8000c101524 */
[----:B0-----:R-:W5:Y:S01]  /*f430*/  LDL.LU R10, [R1+0x74] ;  /* 0x00007400010a7983 */ /* 0x001f620000300800 */
[----:B---3--:R-:W-:-:S05]  /*f440*/  FMUL R3, R3, R2 ;  /* 0x0000000203037220 */ /* 0x008fca0000400000 */
[----:B------:R-:W-:Y:S01]  /*f450*/  F2FP.BF16.F32.PACK_AB R3, RZ, R3 ;  /* 0x00000003ff03723e */ /* 0x000fe200000010ff */
[----:B----4-:R-:W-:-:S04]  /*f460*/  FMUL R8, R8, R2 ;  /* 0x0000000208087220 */ /* 0x010fc80000400000 */
[----:B------:R0:W-:Y:S04]  /*f470*/  @P4 STG.E.U16 desc[UR36][R6.64+0x52], R3 ;  /* 0x0000520306004986 */ /* 0x0001e8000c101524 */
[----:B------:R1:W-:Y:S01]  /*f480*/  @P5 STG.E.U16 desc[UR36][R4.64+0x60], R9 ;  /* 0x0000600904005986 */ /* 0x0003e2000c101524 */
[----:B0-----:R-:W-:-:S03]  /*f490*/  F2FP.BF16.F32.PACK_AB R3, RZ, R8 ;  /* 0x00000008ff03723e */ /* 0x001fc600000010ff */
[----:B------:R-:W3:Y:S01]  /*f4a0*/  LDL.LU R8, [R1+0x68] ;  /* 0x0000680001087983 */ /* 0x000ee20000300800 */
[----:B-1----:R-:W-:-:S03]  /*f4b0*/  PRMT R9, R3, 0x7610, R9 ;  /* 0x0000761003097816 */ /* 0x002fc60000000009 */
[----:B------:R-:W4:Y:S04]  /*f4c0*/  LDL.LU R3, [R1+0x6c] ;  /* 0x00006c0001037983 */ /* 0x000f280000300800 */
[----:B------:R0:W-:Y:S04]  /*f4d0*/  @P0 STG.E.U16 desc[UR36][R4.64+0x62], R9 ;  /* 0x0000620904000986 */ /* 0x0001e8000c101524 */
[----:B0-----:R-:W2:Y:S01]  /*f4e0*/  LDL.LU R9, [R1+0x70] ;  /* 0x0000700001097983 */ /* 0x001ea20000300800 */
[----:B------:R-:W-:Y:S01]  /*f4f0*/  ISETP.GT.AND P1, PT, R0, 0x30, P2 ;  /* 0x000000300000780c */ /* 0x000fe20001724270 */
[----:B---3--:R-:W-:-:S05]  /*f500*/  FMUL R8, R8, R2 ;  /* 0x0000000208087220 */ /* 0x008fca0000400000 */
[----:B------:R-:W-:-:S07]  /*f510*/  F2FP.BF16.F32.PACK_AB R8, RZ, R8 ;  /* 0x00000008ff08723e */ /* 0x000fce00000010ff */
[----:B------:R0:W-:Y:S01]  /*f520*/  @P1 STG.E.U16 desc[UR36][R6.64+0x60], R8 ;  /* 0x0000600806001986 */ /* 0x0001e2000c101524 */
[----:B--2---:R-:W-:-:S05]  /*f530*/  FMUL R9, R9, R2 ;  /* 0x0000000209097220 */ /* 0x004fca0000400000 */
[----:B0-----:R-:W-:-:S04]  /*f540*/  F2FP.BF16.F32.PACK_AB R8, RZ, R9 ;  /* 0x00000009ff08723e */ /* 0x001fc800000010ff */
[----:B------:R-:W-:Y:S02]  /*f550*/  PRMT R9, R8, 0x7610, R9 ;  /* 0x0000761008097816 */ /* 0x000fe40000000009 */
[----:B------:R-:W2:Y:S01]  /*f560*/  LDL.LU R8, [R1+0x78] ;  /* 0x0000780001087983 */ /* 0x000ea20000300800 */
[----:B------:R-:W-:Y:S01]  /*f570*/  ISETP.GT.AND P4, PT, R0, 0x31, P2 ;  /* 0x000000310000780c */ /* 0x000fe20001784270 */
[-C--:B----4-:R-:W-:Y:S01]  /*f580*/  FMUL R3, R3, R2.reuse ;  /* 0x0000000203037220 */ /* 0x090fe20000400000 */
[----:B-----5:R-:W-:Y:S01]  /*f590*/  FMUL R10, R10, R2 ;  /* 0x000000020a0a7220 */ /* 0x020fe20000400000 */
[----:B------:R-:W-:-:S03]  /*f5a0*/  ISETP.GT.AND P5, PT, R0, 0x38, P3 ;  /* 0x000000380000780c */ /* 0x000fc60001fa4270 */
[----:B------:R-:W-:Y:S02]  /*f5b0*/  F2FP.BF16.F32.PACK_AB R3, RZ, R3 ;  /* 0x00000003ff03723e */ /* 0x000fe400000010ff */
[----:B------:R-:W-:-:S05]  /*f5c0*/  ISETP.GT.AND P6, PT, R0, 0x39, P3 ;  /* 0x000000390000780c */ /* 0x000fca0001fc4270 */
[----:B------:R0:W-:Y:S04]  /*f5d0*/  @P4 STG.E.U16 desc[UR36][R6.64+0x62], R3 ;  /* 0x0000620306004986 */ /* 0x0001e8000c101524 */
[----:B------:R1:W-:Y:S01]  /*f5e0*/  @P5 STG.E.U16 desc[UR36][R4.64+0x70], R9 ;  /* 0x0000700904005986 */ /* 0x0003e2000c101524 */
[----:B0-----:R-:W-:-:S04]  /*f5f0*/  F2FP.BF16.F32.PACK_AB R3, RZ, R10 ;  /* 0x0000000aff03723e */ /* 0x001fc800000010ff */
[----:B------:R-:W-:Y:S01]  /*f600*/  PRMT R10, R3, 0x7610, R10 ;  /* 0x00007610030a7816 */ /* 0x000fe2000000000a */
[----:B-1----:R-:W3:Y:S04]  /*f610*/  LDL.LU R9, [R1+0x7c] ;  /* 0x00007c0001097983 */ /* 0x002ee80000300800 */
[----:B------:R0:W-:Y:S01]  /*f620*/  @P6 STG.E.U16 desc[UR36][R4.64+0x72], R10 ;  /* 0x0000720a04006986 */ /* 0x0001e2000c101524 */
[----:B--2---:R-:W-:-:S05]  /*f630*/  FMUL R8, R8, R2 ;  /* 0x0000000208087220 */ /* 0x004fca0000400000 */
[----:B------:R-:W-:Y:S02]  /*f640*/  F2FP.BF16.F32.PACK_AB R3, RZ, R8 ;  /* 0x00000008ff03723e */ /* 0x000fe400000010ff */
[----:B------:R-:W2:Y:S02]  /*f650*/  LDL.LU R8, [R1+0x80] ;  /* 0x0000800001087983 */ /* 0x000ea40000300800 */
[----:B0-----:R-:W-:Y:S02]  /*f660*/  PRMT R10, R3, 0x7610, R10 ;  /* 0x00007610030a7816 */ /* 0x001fe4000000000a */
[----:B------:R-:W4:Y:S01]  /*f670*/  LDL.LU R3, [R1+0x84] ;  /* 0x0000840001037983 */ /* 0x000f220000300800 */
[----:B------:R-:W-:-:S13]  /*f680*/  ISETP.GT.AND P0, PT, R0, 0x38, P2 ;  /* 0x000000380000780c */ /* 0x000fda0001704270 */
[----:B------:R0:W-:Y:S01]  /*f690*/  @P0 STG.E.U16 desc[UR36][R6.64+0x70], R10 ;  /* 0x0000700a06000986 */ /* 0x0001e2000c101524 */
[-C--:B--2---:R-:W-:Y:S01]  /*f6a0*/  FMUL R8, R8, R2.reuse ;  /* 0x0000000208087220 */ /* 0x084fe20000400000 */
[----:B----4-:R-:W-:-:S04]  /*f6b0*/  FMUL R3, R3, R2 ;  /* 0x0000000203037220 */ /* 0x010fc80000400000 */
[----:B0-----:R-:W-:Y:S02]  /*f6c0*/  F2FP.BF16.F32.PACK_AB R10, RZ, R8 ;  /* 0x00000008ff0a723e */ /* 0x001fe400000010ff */
[----:B------:R-:W-:Y:S02]  /*f6d0*/  F2FP.BF16.F32.PACK_AB R8, RZ, R3 ;  /* 0x00000003ff08723e */ /* 0x000fe400000010ff */
[----:B------:R-:W2:Y:S01]  /*f6e0*/  LDL.LU R3, [R1+0x88] ;  /* 0x0000880001037983 */ /* 0x000ea20000300800 */
[----:B------:R-:W-:Y:S01]  /*f6f0*/  ISETP.GT.AND P1, PT, R0, 0x39, P2 ;  /* 0x000000390000780c */ /* 0x000fe20001724270 */
[----:B---3--:R-:W-:-:S05]  /*f700*/  FMUL R9, R9, R2 ;  /* 0x0000000209097220 */ /* 0x008fca0000400000 */
[----:B------:R-:W-:-:S07]  /*f710*/  F2FP.BF16.F32.PACK_AB R9, RZ, R9 ;  /* 0x00000009ff09723e */ /* 0x000fce00000010ff */
[----:B------:R0:W-:Y:S04]  /*f720*/  @P1 STG.E.U16 desc[UR36][R6.64+0x72], R9 ;  /* 0x0000720906001986 */ /* 0x0001e8000c101524 */
[----:B0-----:R-:W3:Y:S01]  /*f730*/  LDL.LU R9, [R1+0x94] ;  /* 0x0000940001097983 */ /* 0x001ee20000300800 */
[----:B--2---:R-:W-:-:S05]  /*f740*/  FMUL R3, R3, R2 ;  /* 0x0000000203037220 */ /* 0x004fca0000400000 */
[----:B------:R-:W-:-:S04]  /*f750*/  F2FP.BF16.F32.PACK_AB R3, RZ, R3 ;  /* 0x00000003ff03723e */ /* 0x000fc800000010ff */
[----:B------:R-:W-:Y:S02]  /*f760*/  PRMT R12, R3, 0x7610, R12 ;  /* 0x00007610030c7816 */ /* 0x000fe4000000000c */
[----:B------:R-:W2:Y:S01]  /*f770*/  LDL.LU R3, [R1+0x90] ;  /* 0x0000900001037983 */ /* 0x000ea20000300800 */
[----:B------:R-:W-:-:S13]  /*f780*/  ISETP.GT.AND P4, PT, R0, 0x40, P3 ;  /* 0x000000400000780c */ /* 0x000fda0001f84270 */
[----:B------:R0:W-:Y:S01]  /*f790*/  @P4 STG.E.U16 desc[UR36][R4.64+0x80], R10 ;  /* 0x0000800a04004986 */ /* 0x0001e2000c101524 */
[----:B--2---:R-:W-:-:S05]  /*f7a0*/  FMUL R3, R3, R2 ;  /* 0x0000000203037220 */ /* 0x004fca0000400000 */
[----:B0-----:R-:W-:Y:S02]  /*f7b0*/  F2FP.BF16.F32.PACK_AB R10, RZ, R3 ;  /* 0x00000003ff0a723e */ /* 0x001fe400000010ff */
[----:B------:R-:W2:Y:S01]  /*f7c0*/  LDL.LU R3, [R1+0x98] ;  /* 0x0000980001037983 */ /* 0x000ea20000300800 */
[C---:B------:R-:W-:Y:S02]  /*f7d0*/  ISETP.GT.AND P5, PT, R0.reuse, 0x41, P3 ;  /* 0x000000410000780c */ /* 0x040fe40001fa4270 */
[C---:B------:R-:W-:Y:S01]  /*f7e0*/  ISETP.GT.AND P0, PT, R0.reuse, 0x40, P2 ;  /* 0x000000400000780c */ /* 0x040fe20001704270 */
[-C--:B---3--:R-:W-:Y:S01]  /*f7f0*/  FMUL R9, R9, R2.reuse ;  /* 0x0000000209097220 */ /* 0x088fe20000400000 */
[C---:B------:R-:W-:Y:S01]  /*f800*/  ISETP.GT.AND P1, PT, R0.reuse, 0x41, P2 ;  /* 0x000000410000780c */ /* 0x040fe20001724270 */
[----:B------:R-:W-:Y:S01]  /*f810*/  FMUL R11, R11, R2 ;  /* 0x000000020b0b7220 */ /* 0x000fe20000400000 */
[----:B------:R-:W-:Y:S02]  /*f820*/  ISETP.GT.AND P4, PT, R0, 0x48, P3 ;  /* 0x000000480000780c */ /* 0x000fe40001f84270 */
[----:B------:R-:W-:-:S05]  /*f830*/  F2FP.BF16.F32.PACK_AB R9, RZ, R9 ;  /* 0x00000009ff09723e */ /* 0x000fca00000010ff */
[----:B------:R0:W-:Y:S01]  /*f840*/  @P5 STG.E.U16 desc[UR36][R4.64+0x82], R8 ;  /* 0x0000820804005986 */ /* 0x0001e2000c101524 */
[----:B------:R-:W-:-:S03]  /*f850*/  ISETP.GT.AND P5, PT, R0, 0x49, P3 ;  /* 0x000000490000780c */ /* 0x000fc60001fa4270 */
[----:B------:R1:W-:Y:S01]  /*f860*/  @P0 STG.E.U16 desc[UR36][R6.64+0x80], R12 ;  /* 0x0000800c06000986 */ /* 0x0003e2000c101524 */
[----:B------:R-:W-:Y:S02]  /*f870*/  ISETP.GT.AND P0, PT, R0, 0x48, P2 ;  /* 0x000000480000780c */ /* 0x000fe40001704270 */
[----:B------:R-:W-:Y:S02]  /*f880*/  F2FP.BF16.F32.PACK_AB R11, RZ, R11 ;  /* 0x0000000bff0b723e */ /* 0x000fe400000010ff */
[----:B0-----:R-:W-:-:S03]  /*f890*/  PRMT R8, R10, 0x7610, R8 ;  /* 0x000076100a087816 */ /* 0x001fc60000000008 */
[----:B------:R-:W-:Y:S01]  /*f8a0*/  @P1 STG.E.U16 desc[UR36][R6.64+0x82], R11 ;  /* 0x0000820b06001986 */ /* 0x000fe2000c101524 */
[----:B-1----:R-:W-:Y:S02]  /*f8b0*/  PRMT R12, R9, 0x7610, R12 ;  /* 0x00007610090c7816 */ /* 0x002fe4000000000c */
[C---:B------:R-:W-:Y:S01]  /*f8c0*/  ISETP.GT.AND P1, PT, R0.reuse, 0x49, P2 ;  /* 0x000000490000780c */ /* 0x040fe20001724270 */
[----:B------:R0:W-:Y:S01]  /*f8d0*/  @P4 STG.E.U16 desc[UR36][R4.64+0x90], R8 ;  /* 0x0000900804004986 */ /* 0x0001e2000c101524 */
[----:B------:R-:W-:-:S03]  /*f8e0*/  ISETP.GT.AND P4, PT, R0, 0x50, P3 ;  /* 0x000000500000780c */ /* 0x000fc60001f84270 */
[----:B------:R1:W-:Y:S01]  /*f8f0*/  @P5 STG.E.U16 desc[UR36][R4.64+0x92], R12 ;  /* 0x0000920c04005986 */ /* 0x0003e2000c101524 */
[----:B0-----:R-:W-:Y:S01]  /*f900*/  FMUL R8, R233, R2 ;  /* 0x00000002e9087220 */ /* 0x001fe20000400000 */
[----:B------:R-:W-:-:S04]  /*f910*/  ISETP.GT.AND P5, PT, R0, 0x51, P3 ;  /* 0x000000510000780c */ /* 0x000fc80001fa4270 */
[----:B------:R-:W-:-:S04]  /*f920*/  F2FP.BF16.F32.PACK_AB R8, RZ, R8 ;  /* 0x00000008ff08723e */ /* 0x000fc800000010ff */
[----:B-1----:R-:W-:Y:S02]  /*f930*/  PRMT R12, R8, 0x7610, R12 ;  /* 0x00007610080c7816 */ /* 0x002fe4000000000c */
[----:B------:R-:W-:Y:S01]  /*f940*/  ISETP.GT.AND P6, PT, R0, 0x71, P3 ;  /* 0x000000710000780c */ /* 0x000fe20001fc4270 */
[----:B--2---:R-:W-:-:S05]  /*f950*/  FMUL R3, R3, R2 ;  /* 0x0000000203037220 */ /* 0x004fca0000400000 */
[----:B------:R-:W-:Y:S01]  /*f960*/  F2FP.BF16.F32.PACK_AB R10, RZ, R3 ;  /* 0x00000003ff0a723e */ /* 0x000fe200000010ff */
[----:B------:R-:W-:-:S05]  /*f970*/  FMUL R3, R235, R2 ;  /* 0x00000002eb037220 */ /* 0x000fca0000400000 */
[----:B------:R-:W-:Y:S01]  /*f980*/  F2FP.BF16.F32.PACK_AB R9, RZ, R3 ;  /* 0x00000003ff09723e */ /* 0x000fe200000010ff */
[-C--:B------:R-:W-:Y:S01]  /*f990*/  FMUL R3, R234, R2.reuse ;  /* 0x00000002ea037220 */ /* 0x080fe20000400000 */
[----:B------:R0:W-:Y:S04]  /*f9a0*/  @P0 STG.E.U16 desc[UR36][R6.64+0x90], R10 ;  /* 0x0000900a06000986 */ /* 0x0001e8000c101524 */
[----:B------:R-:W-:Y:S02]  /*f9b0*/  F2FP.BF16.F32.PACK_AB R3, RZ, R3 ;  /* 0x00000003ff03723e */ /* 0x000fe400000010ff */
[----:B------:R-:W-:Y:S01]  /*f9c0*/  PRMT R11, R9, 0x7610, R11 ;  /* 0x00007610090b7816 */ /* 0x000fe2000000000b */
[-C--:B------:R-:W-:Y:S01]  /*f9d0*/  FMUL R9, R232, R2.reuse ;  /* 0x00000002e8097220 */ /* 0x080fe20000400000 */
[----:B0-----:R-:W-:Y:S01]  /*f9e0*/  PRMT R10, R3, 0x7610, R10 ;  /* 0x00007610030a7816 */ /* 0x001fe2000000000a */
[----:B------:R-:W-:-:S02]  /*f9f0*/  FMUL R3, R231, R2 ;  /* 0x00000002e7037220 */ /* 0x000fc40000400000 */
[----:B------:R0:W-:Y:S01]  /*fa00*/  @P1 STG.E.U16 desc[UR36][R6.64+0x92], R11 ;  /* 0x0000920b06001986 */ /* 0x0001e2000c101524 */
[----:B------:R-:W-:Y:S02]  /*fa10*/  ISETP.GT.AND P1, PT, R0, 0x50, P2 ;  /* 0x000000500000780c */ /* 0x000fe40001724270 */
[----:B------:R-:W-:Y:S02]  /*fa20*/  F2FP.BF16.F32.PACK_AB R9, RZ, R9 ;  /* 0x00000009ff09723e */ /* 0x000fe400000010ff */
[----:B------:R-:W-:Y:S01]  /*fa30*/  F2FP.BF16.F32.PACK_AB R8, RZ, R3 ;  /* 0x00000003ff08723e */ /* 0x000fe200000010ff */
[----:B------:R-:W-:Y:S01]  /*fa40*/  FMUL R3, R230, R2 ;  /* 0x00000002e6037220 */ /* 0x000fe20000400000 */
[C---:B------:R-:W-:Y:S01]  /*fa50*/  ISETP.GT.AND P0, PT, R0.reuse, 0x51, P2 ;  /* 0x000000510000780c */ /* 0x040fe20001704270 */
[----:B------:R1:W-:Y:S01]  /*fa60*/  @P4 STG.E.U16 desc[UR36][R4.64+0xa0], R10 ;  /* 0x0000a00a04004986 */ /* 0x0003e2000c101524 */
[----:B------:R-:W-:Y:S02]  /*fa70*/  ISETP.GT.AND P4, PT, R0, 0x58, P3 ;  /* 0x000000580000780c */ /* 0x000fe40001f84270 */
[----:B0-----:R-:W-:-:S02]  /*fa80*/  PRMT R11, R9, 0x7610, R11 ;  /* 0x00007610090b7816 */ /* 0x001fc4000000000b */
[----:B------:R-:W-:Y:S01]  /*fa90*/  F2FP.BF16.F32.PACK_AB R9, RZ, R3 ;  /* 0x00000003ff09723e */ /* 0x000fe200000010ff */
[-C--:B------:R-:W-:Y:S01]  /*faa0*/  FMUL R3, R228, R2.reuse ;  /* 0x00000002e4037220 */ /* 0x080fe20000400000 */
[----:B------:R-:W-:Y:S01]  /*fab0*/  PRMT R13, R8, 0x7610, R13 ;  /* 0x00007610080d7816 */ /* 0x000fe2000000000d */
[----:B------:R-:W-:Y:S01]  /*fac0*/  FMUL R8, R229, R2 ;  /* 0x00000002e5087220 */ /* 0x000fe20000400000 */
[----:B------:R-:W-:Y:S01]  /*fad0*/  @P5 STG.E.U16 desc[UR36][R4.64+0xa2], R12 ;  /* 0x0000a20c04005986 */ /* 0x000fe2000c101524 */
[----:B------:R-:W-:Y:S02]  /*fae0*/  ISETP.GT.AND P5, PT, R0, 0x59, P3 ;  /* 0x000000590000780c */ /* 0x000fe40001fa4270 */
[----:B------:R-:W-:Y:S01]  /*faf0*/  F2FP.BF16.F32.PACK_AB R3, RZ, R3 ;  /* 0x00000003ff03723e */ /* 0x000fe200000010ff */
[----:B------:R0:W-:Y:S01]  /*fb00*/  @P1 STG.E.U16 desc[UR36][R6.64+0xa0], R11 ;  /* 0x0000a00b06001986 */ /* 0x0001e2000c101524 */
[----:B-1----:R-:W-:Y:S01]  /*fb10*/  F2FP.BF16.F32.PACK_AB R10, RZ, R8 ;  /* 0x00000008ff0a723e */ /* 0x002fe200000010ff */
[----:B------:R-:W-:-:S02]  /*fb20*/  FMUL R8, R227, R2 ;  /* 0x00000002e3087220 */ /* 0x000fc40000400000 */
[----:B------:R-:W-:Y:S01]  /*fb30*/  @P0 STG.E.U16 desc[UR36][R6.64+0xa2], R13 ;  /* 0x0000a20d06000986 */ /* 0x000fe2000c101524 */
[C---:B------:R-:W-:Y:S02]  /*fb40*/  ISETP.GT.AND P0, PT, R0.reuse, 0x58, P2 ;  /* 0x000000580000780c */ /* 0x040fe40001704270 */
[C---:B------:R-:W-:Y:S01]  /*fb50*/  ISETP.GT.AND P1, PT, R0.reuse, 0x59, P2 ;  /* 0x000000590000780c */ /* 0x040fe20001724270 */
[----:B------:R1:W-:Y:S01]  /*fb60*/  @P4 STG.E.U16 desc[UR36][R4.64+0xb0], R9 ;  /* 0x0000b00904004986 */ /* 0x0003e2000c101524 */
[----:B------:R-:W-:Y:S02]  /*fb70*/  ISETP.GT.AND P4, PT, R0, 0x60, P3 ;  /* 0x000000600000780c */ /* 0x000fe40001f84270 */
[----:B0-----:R-:W-:Y:S01]  /*fb80*/  PRMT R11, R3, 0x7610, R11 ;  /* 0x00007610030b7816 */ /* 0x001fe2000000000b */
[----:B------:R-:W-:Y:S01]  /*fb90*/  FMUL R3, R226, R2 ;  /* 0x00000002e2037220 */ /* 0x000fe20000400000 */
[----:B------:R-:W-:Y:S01]  /*fba0*/  F2FP.BF16.F32.PACK_AB R8, RZ, R8 ;  /* 0x00000008ff08723e */ /* 0x000fe200000010ff */
[----:B------:R0:W-:Y:S03]  /*fbb0*/  @P5 STG.E.U16 desc[UR36][R4.64+0xb2], R10 ;  /* 0x0000b20a04005986 */ /* 0x0001e6000c101524 */
[----:B-1----:R-:W-:Y:S01]  /*fbc0*/  F2FP.BF16.F32.PACK_AB R9, RZ, R3 ;  /* 0x00000003ff09723e */ /* 0x002fe200000010ff */
[-C--:B------:R-:W-:Y:S01]  /*fbd0*/  FMUL R3, R225, R2.reuse ;  /* 0x00000002e1037220 */ /* 0x080fe20000400000 */
[----:B------:R-:W-:Y:S01]  /*fbe0*/  PRMT R12, R8, 0x7610, R12 ;  /* 0x00007610080c7816 */ /* 0x000fe2000000000c */
[----:B------:R-:W-:Y:S01]  /*fbf0*/  FMUL R8, R224, R2 ;  /* 0x00000002e0087220 */ /* 0x000fe20000400000 */
[----:B------:R1:W-:Y:S01]  /*fc00*/  @P0 STG.E.U16 desc[UR36][R6.64+0xb0], R11 ;  /* 0x0000b00b06000986 */ /* 0x0003e2000c101524 */
[----:B0-----:R-:W-:-:S02]  /*fc10*/  PRMT R10, R9, 0x7610, R10 ;  /* 0x00007610090a7816 */ /* 0x001fc4000000000a */
[----:B------:R-:W-:Y:S01]  /*fc20*/  F2FP.BF16.F32.PACK_AB R3, RZ, R3 ;  /* 0x00000003ff03723e */ /* 0x000fe200000010ff */
[----:B------:R0:W-:Y:S01]  /*fc30*/  @P1 STG.E.U16 desc[UR36][R6.64+0xb2], R12 ;  /* 0x0000b20c06001986 */ /* 0x0001e2000c101524 */
[C---:B------:R-:W-:Y:S01]  /*fc40*/  ISETP.GT.AND P5, PT, R0.reuse, 0x61, P3 ;  /* 0x000000610000780c */ /* 0x040fe20001fa4270 */
[-C--:B------:R-:W-:Y:S01]  /*fc50*/  FMUL R9, R223, R2.reuse ;  /* 0x00000002df097220 */ /* 0x080fe20000400000 */
[C---:B------:R-:W-:Y:S01]  /*fc60*/  ISETP.GT.AND P1, PT, R0.reuse, 0x60, P2 ;  /* 0x000000600000780c */ /* 0x040fe20001724270 */
[----:B------:R-:W-:Y:S01]  /*fc70*/  @P4 STG.E.U16 desc[UR36][R4.64+0xc0], R10 ;  /* 0x0000c00a04004986 */ /* 0x000fe2000c101524 */
[----:B------:R-:W-:Y:S02]  /*fc80*/  ISETP.GT.AND P4, PT, R0, 0x61, P2 ;  /* 0x000000610000780c */ /* 0x000fe40001784270 */
[----:B-1----:R-:W-:Y:S01]  /*fc90*/  PRMT R11, R3, 0x7610, R11 ;  /* 0x00007610030b7816 */ /* 0x002fe2000000000b */
[----:B------:R-:W-:Y:S01]  /*fca0*/  FMUL R3, R222, R2 ;  /* 0x00000002de037220 */ /* 0x000fe20000400000 */
[----:B------:R-:W-:-:S02]  /*fcb0*/  F2FP.BF16.F32.PACK_AB R8, RZ, R8 ;  /* 0x00000008ff08723e */ /* 0x000fc400000010ff */
[----:B------:R-:W-:Y:S02]  /*fcc0*/  F2FP.BF16.F32.PACK_AB R9, RZ, R9 ;  /* 0x00000009ff09723e */ /* 0x000fe400000010ff */
[----:B0-----:R-:W-:Y:S02]  /*fcd0*/  PRMT R12, R8, 0x7610, R12 ;  /* 0x00007610080c7816 */ /* 0x001fe4000000000c */
[----:B------:R-:W-:Y:S01]  /*fce0*/  F2FP.BF16.F32.PACK_AB R8, RZ, R3 ;  /* 0x00000003ff08723e */ /* 0x000fe200000010ff */
[-C--:B------:R-:W-:Y:S01]  /*fcf0*/  FMUL R3, R221, R2.reuse ;  /* 0x00000002dd037220 */ /* 0x080fe20000400000 */
[----:B------:R-:W-:Y:S01]  /*fd00*/  PRMT R13, R9, 0x7610, R13 ;  /* 0x00007610090d7816 */ /* 0x000fe2000000000d */
[----:B------:R0:W-:Y:S01]  /*fd10*/  @P5 STG.E.U16 desc[UR36][R4.64+0xc2], R11 ;  /* 0x0000c20b04005986 */ /* 0x0001e2000c101524 */
[----:B------:R-:W-:Y:S02]  /*fd20*/  ISETP.GT.AND P0, PT, R0, 0x68, P3 ;  /* 0x000000680000780c */ /* 0x000fe40001f04270 */
[----:B------:R-:W-:Y:S01]  /*fd30*/  F2FP.BF16.F32.PACK_AB R9, RZ, R3 ;  /* 0x00000003ff09723e */ /* 0x000fe200000010ff */
[----:B------:R1:W-:Y:S01]  /*fd40*/  @P1 STG.E.U16 desc[UR36][R6.64+0xc0], R12 ;  /* 0x0000c00c06001986 */ /* 0x0003e2000c101524 */
[----:B------:R-:W-:-:S03]  /*fd50*/  FMUL R3, R219, R2 ;  /* 0x00000002db037220 */ /* 0x000fc60000400000 */
[----:B------:R-:W-:Y:S01]  /*fd60*/  @P4 STG.E.U16 desc[UR36][R6.64+0xc2], R13 ;  /* 0x0000c20d06004986 */ /* 0x000fe2000c101524 */
[----:B------:R-:W-:Y:S02]  /*fd70*/  ISETP.GT.AND P4, PT, R0, 0x69, P3 ;  /* 0x000000690000780c */ /* 0x000fe40001f84270 */
[----:B------:R-:W-:Y:S01]  /*fd80*/  PRMT R14, R8, 0x7610, R14 ;  /* 0x00007610080e7816 */ /* 0x000fe2000000000e */
[-C--:B------:R-:W-:Y:S01]  /*fd90*/  FMUL R8, R220, R2.reuse ;  /* 0x00000002dc087220 */ /* 0x080fe20000400000 */
[----:B------:R-:W-:Y:S02]  /*fda0*/  F2FP.BF16.F32.PACK_AB R3, RZ, R3 ;  /* 0x00000003ff03723e */ /* 0x000fe400000010ff */
[----:B------:R-:W-:Y:S01]  /*fdb0*/  ISETP.GT.AND P1, PT, R0, 0x68, P2 ;  /* 0x000000680000780c */ /* 0x000fe20001724270 */
[----:B------:R-:W-:Y:S01]  /*fdc0*/  @P0 STG.E.U16 desc[UR36][R4.64+0xd0], R14 ;  /* 0x0000d00e04000986 */ /* 0x000fe2000c101524 */
[----:B0-----:R-:W-:Y:S01]  /*fdd0*/  PRMT R11, R3, 0x7610, R11 ;  /* 0x00007610030b7816 */ /* 0x001fe2000000000b */
[----:B------:R-:W-:Y:S01]  /*fde0*/  FMUL R3, R217, R2 ;  /* 0x00000002d9037220 */ /* 0x000fe20000400000 */
[----:B------:R-:W-:Y:S01]  /*fdf0*/  F2FP.BF16.F32.PACK_AB R10, RZ, R8 ;  /* 0x00000008ff0a723e */ /* 0x000fe200000010ff */
[----:B------:R-:W-:Y:S01]  /*fe00*/  FMUL R8, R218, R2 ;  /* 0x00000002da087220 */ /* 0x000fe20000400000 */
[C---:B------:R-:W-:Y:S01]  /*fe10*/  ISETP.GT.AND P0, PT, R0.reuse, 0x69, P2 ;  /* 0x000000690000780c */ /* 0x040fe20001704270 */
[----:B------:R0:W-:Y:S01]  /*fe20*/  @P4 STG.E.U16 desc[UR36][R4.64+0xd2], R9 ;  /* 0x0000d20904004986 */ /* 0x0001e2000c101524 */
[----:B------:R-:W-:-:S02]  /*fe30*/  ISETP.GT.AND P5, PT, R0, 0x70, P3 ;  /* 0x000000700000780c */ /* 0x000fc40001fa4270 */
[----:B------:R-:W-:-:S04]  /*fe40*/  F2FP.BF16.F32.PACK_AB R8, RZ, R8 ;  /* 0x00000008ff08723e */ /* 0x000fc800000010ff */
[----:B-1----:R-:W-:Y:S02]  /*fe50*/  PRMT R12, R8, 0x7610, R12 ;  /* 0x00007610080c7816 */ /* 0x002fe4000000000c */
[----:B0-----:R-:W-:Y:S01]  /*fe60*/  F2FP.BF16.F32.PACK_AB R9, RZ, R3 ;  /* 0x00000003ff09723e */ /* 0x001fe200000010ff */
[-C--:B------:R-:W-:Y:S01]  /*fe70*/  FMUL R3, R216, R2.reuse ;  /* 0x00000002d8037220 */ /* 0x080fe20000400000 */
[----:B------:R-:W-:Y:S01]  /*fe80*/  FMUL R8, R215, R2 ;  /* 0x00000002d7087220 */ /* 0x000fe20000400000 */
[----:B------:R0:W-:Y:S03]  /*fe90*/  @P1 STG.E.U16 desc[UR36][R6.64+0xd0], R10 ;  /* 0x0000d00a06001986 */ /* 0x0001e6000c101524 */
[----:B------:R-:W-:Y:S01]  /*fea0*/  F2FP.BF16.F32.PACK_AB R3, RZ, R3 ;  /* 0x00000003ff03723e */ /* 0x000fe200000010ff */
[----:B------:R1:W-:Y:S01]  /*feb0*/  @P0 STG.E.U16 desc[UR36][R6.64+0xd2], R11 ;  /* 0x0000d20b06000986 */ /* 0x0003e2000c101524 */
[----:B------:R-:W-:-:S02]  /*fec0*/  ISETP.GT.AND P1, PT, R0, 0x70, P2 ;  /* 0x000000700000780c */ /* 0x000fc40001724270 */
[----:B------:R-:W-:Y:S01]  /*fed0*/  F2FP.BF16.F32.PACK_AB R8, RZ, R8 ;  /* 0x00000008ff08723e */ /* 0x000fe200000010ff */
[----:B------:R2:W-:Y:S01]  /*fee0*/  @P5 STG.E.U16 desc[UR36][R4.64+0xe0], R12 ;  /* 0x0000e00c04005986 */ /* 0x0005e2000c101524 */
[----:B0-----:R-:W-:Y:S01]  /*fef0*/  PRMT R10, R9, 0x7610, R10 ;  /* 0x00007610090a7816 */ /* 0x001fe2000000000a */
[-C--:B------:R-:W-:Y:S01]  /*ff00*/  FMUL R9, R214, R2.reuse ;  /* 0x00000002d6097220 */ /* 0x080fe20000400000 */
[----:B-1----:R-:W-:Y:S01]  /*ff10*/  PRMT R11, R3, 0x7610, R11 ;  /* 0x00007610030b7816 */ /* 0x002fe2000000000b */
[----:B------:R-:W-:-:S03]  /*ff20*/  FMUL R3, R213, R2 ;  /* 0x00000002d5037220 */ /* 0x000fc60000400000 */
[----:B------:R-:W-:Y:S02]  /*ff30*/  F2FP.BF16.F32.PACK_AB R9, RZ, R9 ;  /* 0x00000009ff09723e */ /* 0x000fe400000010ff */
[----:B--2---:R-:W-:Y:S02]  /*ff40*/  PRMT R12, R8, 0x7610, R12 ;  /* 0x00007610080c7816 */ /* 0x004fe4000000000c */
[----:B------:R-:W-:Y:S01]  /*ff50*/  F2FP.BF16.F32.PACK_AB R8, RZ, R3 ;  /* 0x00000003ff08723e */ /* 0x000fe200000010ff */
[----:B------:R-:W-:Y:S01]  /*ff60*/  FMUL R3, R212, R2 ;  /* 0x00000002d4037220 */ /* 0x000fe20000400000 */
[C---:B------:R-:W-:Y:S02]  /*ff70*/  ISETP.GT.AND P4, PT, R0.reuse, 0x71, P2 ;  /* 0x000000710000780c */ /* 0x040fe40001784270 */
[----:B------:R-:W-:Y:S01]  /*ff80*/  ISETP.GT.AND P5, PT, R0, 0x78, P3 ;  /* 0x000000780000780c */ /* 0x000fe20001fa4270 */
[----:B------:R0:W-:Y:S01]  /*ff90*/  @P6 STG.E.U16 desc[UR36][R4.64+0xe2], R10 ;  /* 0x0000e20a04006986 */ /* 0x0001e2000c101524 */
[----:B------:R-:W-:-:S02]  /*ffa0*/  PRMT R13, R9, 0x7610, R13 ;  /* 0x00007610090d7816 */ /* 0x000fc4000000000d */
[----:B------:R-:W-:Y:S01]  /*ffb0*/  F2FP.BF16.F32.PACK_AB R9, RZ, R3 ;  /* 0x00000003ff09723e */ /* 0x000fe200000010ff */
[----:B------:R1:W-:Y:S01]  /*ffc0*/  @P1 STG.E.U16 desc[UR36][R6.64+0xe0], R11 ;  /* 0x0000e00b06001986 */ /* 0x0003e2000c101524 */
[----:B------:R-:W-:Y:S01]  /*ffd0*/  ISETP.GT.AND P0, PT, R0, 0x79, P3 ;  /* 0x000000790000780c */ /* 0x000fe20001f04270 */
[-C--:B------:R-:W-:Y:S01]  /*ffe0*/  FMUL R3, R210, R2.reuse ;  /* 0x00000002d2037220 */ /* 0x080fe20000400000 */
[----:B------:R-:W-:Y:S02]  /*fff0*/  ISETP.GT.AND P1, PT, R0, 0x78, P2 ;  /* 0x000000780000780c */ /* 0x000fe40001724270 */
[----:B------:R-:W-:Y:S01]  /*10000*/  PRMT R14, R8, 0x7610, R14 ;  /* 0x00007610080e7816 */ /* 0x000fe2000000000e */
[----:B------:R-:W-:Y:S01]  /*10010*/  FMUL R8, R211, R2 ;  /* 0x00000002d3087220 */ /* 0x000fe20000400000 */
[----:B------:R-:W-:Y:S01]  /*10020*/  F2FP.BF16.F32.PACK_AB R3, RZ, R3 ;  /* 0x00000003ff03723e */ /* 0x000fe200000010ff */
[----:B------:R2:W-:Y:S01]  /*10030*/  @P4 STG.E.U16 desc[UR36][R6.64+0xe2], R12 ;  /* 0x0000e20c06004986 */ /* 0x0005e2000c101524 */
[----:B------:R-:W-:-:S02]  /*10040*/  ISETP.GT.AND P4, PT, R0, 0x79, P2 ;  /* 0x000000790000780c */ /* 0x000fc40001784270 */
[----:B0-----:R-:W-:Y:S01]  /*10050*/  F2FP.BF16.F32.PACK_AB R10, RZ, R8 ;  /* 0x00000008ff0a723e */ /* 0x001fe200000010ff */
[----:B------:R-:W-:Y:S01]  /*10060*/  @P5 STG.E.U16 desc[UR36][R4.64+0xf0], R13 ;  /* 0x0000f00d04005986 */ /* 0x000fe2000c101524 */
[----:B-1----:R-:W-:Y:S01]  /*10070*/  PRMT R11, R3, 0x7610, R11 ;  /* 0x00007610030b7816 */ /* 0x002fe2000000000b */
[-C--:B------:R-:W-:Y:S01]  /*10080*/  FMUL R3, R208, R2.reuse ;  /* 0x00000002d0037220 */ /* 0x080fe20000400000 */
[----:B------:R-:W-:Y:S01]  /*10090*/  FMUL R8, R209, R2 ;  /* 0x00000002d1087220 */ /* 0x000fe20000400000 */
[C---:B------:R-:W-:Y:S01]  /*100a0*/  ISETP.GT.AND P5, PT, R0.reuse, 0x80, P3 ;  /* 0x000000800000780c */ /* 0x040fe20001fa4270 */
[----:B------:R-:W-:Y:S01]  /*100b0*/  @P0 STG.E.U16 desc[UR36][R4.64+0xf2], R14 ;  /* 0x0000f20e04000986 */ /* 0x000fe2000c101524 */
[----:B------:R-:W-:-:S03]  /*100c0*/  ISETP.GT.AND P6, PT, R0, 0x81, P3 ;  /* 0x000000810000780c */ /* 0x000fc60001fc4270 */
[----:B------:R0:W-:Y:S01]  /*100d0*/  @P1 STG.E.U16 desc[UR36][R6.64+0xf0], R9 ;  /* 0x0000f00906001986 */ /* 0x0001e2000c101524 */
[----:B------:R-:W-:-:S04]  /*100e0*/  F2FP.BF16.F32.PACK_AB R8, RZ, R8 ;  /* 0x00000008ff08723e */ /* 0x000fc800000010ff */
[----:B--2---:R-:W-:Y:S01]  /*100f0*/  PRMT R12, R8, 0x7610, R12 ;  /* 0x00007610080c7816 */ /* 0x004fe2000000000c */
[-C--:B------:R-:W-:Y:S01]  /*10100*/  FMUL R8, R206, R2.reuse ;  /* 0x00000002ce087220 */ /* 0x080fe20000400000 */
[----:B0-----:R-:W-:Y:S01]  /*10110*/  F2FP.BF16.F32.PACK_AB R9, RZ, R3 ;  /* 0x00000003ff09723e */ /* 0x001fe200000010ff */
[----:B------:R-:W-:Y:S01]  /*10120*/  FMUL R3, R207, R2 ;  /* 0x00000002cf037220 */ /* 0x000fe20000400000 */
[----:B------:R0:W-:Y:S01]  /*10130*/  @P4 STG.E.U16 desc[UR36][R6.64+0xf2], R10 ;  /* 0x0000f20a06004986 */ /* 0x0001e2000c101524 */
[----:B------:R-:W-:-:S03]  /*10140*/  ISETP.GT.AND P0, PT, R0, 0x80, P2 ;  /* 0x000000800000780c */ /* 0x000fc60001704270 */
[----:B------:R-:W-:Y:S01]  /*10150*/  F2FP.BF16.F32.PACK_AB R3, RZ, R3 ;  /* 0x00000003ff03723e */ /* 0x000fe200000010ff */
[----:B------:R1:W-:Y:S01]  /*10160*/  @P5 STG.E.U16 desc[UR36][R4.64+0x100], R11 ;  /* 0x0001000b04005986 */ /* 0x0003e2000c101524 */
[----:B------:R-:W-:Y:S02]  /*10170*/  ISETP.GT.AND P1, PT, R0, 0x81, P2 ;  /* 0x000000810000780c */ /* 0x000fe40001724270 */
[----:B------:R-:W-:Y:S01]  /*10180*/  F2FP.BF16.F32.PACK_AB R8, RZ, R8 ;  /* 0x00000008ff08723e */ /* 0x000fe200000010ff */
[----:B------:R2:W-:Y:S01]  /*10190*/  @P6 STG.E.U16 desc[UR36][R4.64+0x102], R12 ;  /* 0x0001020c04006986 */ /* 0x0005e2000c101524 */
[----:B0-----:R-:W-:Y:S01]  /*101a0*/  PRMT R10, R9, 0x7610, R10 ;  /* 0x00007610090a7816 */ /* 0x001fe2000000000a */
[-C--:B------:R-:W-:Y:S01]  /*101b0*/  FMUL R9, R205, R2.reuse ;  /* 0x00000002cd097220 */ /* 0x080fe20000400000 */
[----:B-1----:R-:W-:Y:S01]  /*101c0*/  PRMT R11, R3, 0x7610, R11 ;  /* 0x00007610030b7816 */ /* 0x002fe2000000000b */
[----:B------:R-:W-:Y:S01]  /*101d0*/  FMUL R3, R204, R2 ;  /* 0x00000002cc037220 */ /* 0x000fe20000400000 */
[----:B------:R-:W-:-:S02]  /*101e0*/  ISETP.GT.AND P4, PT, R0, 0x88, P3 ;  /* 0x000000880000780c */ /* 0x000fc40001f84270 */
[----:B--2---:R-:W-:Y:S02]  /*101f0*/  PRMT R12, R8, 0x7610, R12 ;  /* 0x00007610080c7816 */ /* 0x004fe4000000000c */
[----:B------:R-:W-:Y:S01]  /*10200*/  F2FP.BF16.F32.PACK_AB R8, RZ, R3 ;  /* 0x00000003ff08723e */ /* 0x000fe200000010ff */
[-C--:B------:R-:W-:Y:S01]  /*10210*/  FMUL R3, R203, R2.reuse ;  /* 0x00000002cb037220 */ /* 0x080fe20000400000 */
[----:B------:R-:W-:Y:S02]  /*10220*/  F2FP.BF16.F32.PACK_AB R9, RZ, R9 ;  /* 0x00000009ff09723e */ /* 0x000fe400000010ff */
[C---:B------:R-:W-:Y:S01]  /*10230*/  ISETP.GT.AND P5, PT, R0.reuse, 0x89, P3 ;  /* 0x000000890000780c */ /* 0x040fe20001fa4270 */
[----:B------:R0:W-:Y:S01]  /*10240*/  @P0 STG.E.U16 desc[UR36][R6.64+0x100], R10 ;  /* 0x0001000a06000986 */ /* 0x0001e2000c101524 */
[----:B------:R-:W-:Y:S02]  /*10250*/  PRMT R13, R9, 0x7610, R13 ;  /* 0x00007610090d7816 */ /* 0x000fe4000000000d */
[----:B------:R-:W-:Y:S01]  /*10260*/  F2FP.BF16.F32.PACK_AB R9, RZ, R3 ;  /* 0x00000003ff09723e */ /* 0x000fe200000010ff */
[----:B------:R1:W-:Y:S01]  /*10270*/  @P1 STG.E.U16 desc[UR36][R6.64+0x102], R11 ;  /* 0x0001020b06001986 */ /* 0x0003e2000c101524 */
[C---:B------:R-:W-:Y:S01]  /*10280*/  ISETP.GT.AND P0, PT, R0.reuse, 0x88, P2 ;  /* 0x000000880000780c */ /* 0x040fe20001704270 */
[----:B------:R-:W-:Y:S01]  /*10290*/  FMUL R3, R201, R2 ;  /* 0x00000002c9037220 */ /* 0x000fe20000400000 */
[----:B------:R-:W-:-:S02]  /*102a0*/  ISETP.GT.AND P1, PT, R0, 0x89, P2 ;  /* 0x000000890000780c */ /* 0x000fc40001724270 */
[----:B------:R-:W-:Y:S01]  /*102b0*/  PRMT R14, R8, 0x7610, R14 ;  /* 0x00007610080e7816 */ /* 0x000fe2000000000e */
[----:B------:R-:W-:Y:S01]  /*102c0*/  FMUL R8, R202, R2 ;  /* 0x00000002ca087220 */ /* 0x000fe20000400000 */
[----:B------:R-:W-:Y:S01]  /*102d0*/  F2FP.BF16.F32.PACK_AB R3, RZ, R3 ;  /* 0x00000003ff03723e */ /* 0x000fe200000010ff */
[----:B------:R2:W-:Y:S01]  /*102e0*/  @P4 STG.E.U16 desc[UR36][R4.64+0x110], R12 ;  /* 0x0001100c04004986 */ /* 0x0005e2000c101524 */
[----:B------:R-:W-:Y:S02]  /*102f0*/  ISETP.GT.AND P4, PT, R0, 0x90, P3 ;  /* 0x000000900000780c */ /* 0x000fe40001f84270 */
        /* <DEDUP_REMOVED lines=9> */
[----:B------:R-:W-:Y:S02]  /*10390*/  F2FP.BF16.F32.PACK_AB R8, RZ, R8 ;  /* 0x00000008ff08723e */ /* 0x000fe400000010ff */
[----:B------:R-:W-:Y:S01]  /*103a0*/  ISETP.GT.AND P1, PT, R0, 0x91, P2 ;  /* 0x000000910000780c */ /* 0x000fe20001724270 */
[----:B------:R1:W-:Y:S01]  /*103b0*/  @P4 STG.E.U16 desc[UR36][R4.64+0x120], R10 ;  /* 0x0001200a04004986 */ /* 0x0003e2000c101524 */
[----:B--2---:R-:W-:Y:S01]  /*103c0*/  PRMT R12, R8, 0x7610, R12 ;  /* 0x00007610080c7816 */ /* 0x004fe2000000000c */
[-C--:B------:R-:W-:Y:S01]  /*103d0*/  FMUL R8, R197, R2.reuse ;  /* 0x00000002c5087220 */ /* 0x080fe20000400000 */
[----:B0-----:R-:W-:Y:S01]  /*103e0*/  F2FP.BF16.F32.PACK_AB R9, RZ, R3 ;  /* 0x00000003ff09723e */ /* 0x001fe200000010ff */
[----:B------:R-:W-:Y:S01]  /*103f0*/  FMUL R3, R198, R2 ;  /* 0x00000002c6037220 */ /* 0x000fe20000400000 */
[----:B------:R-:W-:Y:S01]  /*10400*/  ISETP.GT.AND P4, PT, R0, 0x98, P3 ;  /* 0x000000980000780c */ /* 0x000fe20001f84270 */
[----:B------:R0:W-:Y:S03]  /*10410*/  @P5 STG.E.U16 desc[UR36][R4.64+0x122], R11 ;  /* 0x0001220b04005986 */ /* 0x0001e6000c101524 */
[----:B------:R-:W-:-:S02]  /*10420*/  F2FP.BF16.F32.PACK_AB R3, RZ, R3 ;  /* 0x00000003ff03723e */ /* 0x000fc400000010ff */
[----:B-1----:R-:W-:Y:S01]  /*10430*/  PRMT R10, R9, 0x7610, R10 ;  /* 0x00007610090a7816 */ /* 0x002fe2000000000a */
[----:B------:R-:W-:Y:S01]  /*10440*/  FMUL R9, R196, R2 ;  /* 0x00000002c4097220 */ /* 0x000fe20000400000 */
[----:B------:R-:W-:Y:S01]  /*10450*/  F2FP.BF16.F32.PACK_AB R8, RZ, R8 ;  /* 0x00000008ff08723e */ /* 0x000fe200000010ff */
[----:B------:R1:W-:Y:S01]  /*10460*/  @P0 STG.E.U16 desc[UR36][R6.64+0x120], R12 ;  /* 0x0001200c06000986 */ /* 0x0003e2000c101524 */
[----:B0-----:R-:W-:Y:S01]  /*10470*/  PRMT R11, R3, 0x7610, R11 ;  /* 0x00007610030b7816 */ /* 0x001fe2000000000b */
[----:B------:R-:W-:Y:S01]  /*10480*/  FMUL R3, R195, R2 ;  /* 0x00000002c3037220 */ /* 0x000fe20000400000 */
[C---:B------:R-:W-:Y:S01]  /*10490*/  ISETP.GT.AND P5, PT, R0.reuse, 0x99, P3 ;  /* 0x000000990000780c */ /* 0x040fe20001fa4270 */
[----:B------:R0:W-:Y:S01]  /*104a0*/  @P1 STG.E.U16 desc[UR36][R6.64+0x122], R10 ;  /* 0x0001220a06001986 */ /* 0x0001e2000c101524 */
[----:B------:R-:W-:Y:S02]  /*104b0*/  ISETP.GT.AND P1, PT, R0, 0x98, P2 ;  /* 0x000000980000780c */ /* 0x000fe40001724270 */
[----:B------:R-:W-:-:S02]  /*104c0*/  F2FP.BF16.F32.PACK_AB R9, RZ, R9 ;  /* 0x00000009ff09723e */ /* 0x000fc400000010ff */
[----:B-1----:R-:W-:Y:S02]  /*104d0*/  PRMT R12, R8, 0x7610, R12 ;  /* 0x00007610080c7816 */ /* 0x002fe4000000000c */
[----:B------:R-:W-:Y:S01]  /*104e0*/  F2FP.BF16.F32.PACK_AB R8, RZ, R3 ;  /* 0x00000003ff08723e */ /* 0x000fe200000010ff */
[-C--:B------:R-:W-:Y:S01]  /*104f0*/  FMUL R3, R194, R2.reuse ;  /* 0x00000002c2037220 */ /* 0x080fe20000400000 */
[C---:B------:R-:W-:Y:S01]  /*10500*/  ISETP.GT.AND P0, PT, R0.reuse, 0x99, P2 ;  /* 0x000000990000780c */ /* 0x040fe20001704270 */
[----:B------:R1:W-:Y:S01]  /*10510*/  @P4 STG.E.U16 desc[UR36][R4.64+0x130], R11 ;  /* 0x0001300b04004986 */ /* 0x0003e2000c101524 */
[----:B------:R-:W-:Y:S02]  /*10520*/  ISETP.GT.AND P4, PT, R0, 0xa0, P3 ;  /* 0x000000a00000780c */ /* 0x000fe40001f84270 */
[----:B------:R-:W-:Y:S02]  /*10530*/  PRMT R13, R9, 0x7610, R13 ;  /* 0x00007610090d7816 */ /* 0x000fe4000000000d */
[----:B------:R-:W-:Y:S01]  /*10540*/  F2FP.BF16.F32.PACK_AB R9, RZ, R3 ;  /* 0x00000003ff09723e */ /* 0x000fe200000010ff */
[-C--:B------:R-:W-:Y:S01]  /*10550*/  FMUL R3, R192, R2.reuse ;  /* 0x00000002c0037220 */ /* 0x080fe20000400000 */
[----:B------:R-:W-:Y:S01]  /*10560*/  PRMT R14, R8, 0x7610, R14 ;  /* 0x00007610080e7816 */ /* 0x000fe2000000000e */
[----:B------:R-:W-:Y:S01]  /*10570*/  FMUL R8, R193, R2 ;  /* 0x00000002c1087220 */ /* 0x000fe20000400000 */
[----:B------:R2:W-:Y:S01]  /*10580*/  @P5 STG.E.U16 desc[UR36][R4.64+0x132], R12 ;  /* 0x0001320c04005986 */ /* 0x0005e2000c101524 */
[----:B------:R-:W-:-:S02]  /*10590*/  ISETP.GT.AND P5, PT, R0, 0xa1, P3 ;  /* 0x000000a10000780c */ /* 0x000fc40001fa4270 */
[----:B------:R-:W-:Y:S01]  /*105a0*/  F2FP.BF16.F32.PACK_AB R3, RZ, R3 ;  /* 0x00000003ff03723e */ /* 0x000fe200000010ff */
[----:B------:R-:W-:Y:S01]  /*105b0*/  @P1 STG.E.U16 desc[UR36][R6.64+0x130], R13 ;  /* 0x0001300d06001986 */ /* 0x000fe2000c101524 */
[----:B0-----:R-:W-:Y:S01]  /*105c0*/  F2FP.BF16.F32.PACK_AB R10, RZ, R8 ;  /* 0x00000008ff0a723e */ /* 0x001fe200000010ff */
[-C--:B------:R-:W-:Y:S01]  /*105d0*/  FMUL R8, R191, R2.reuse ;  /* 0x00000002bf087220 */ /* 0x080fe20000400000 */
[----:B-1----:R-:W-:Y:S01]  /*105e0*/  PRMT R11, R3, 0x7610, R11 ;  /* 0x00007610030b7816 */ /* 0x002fe2000000000b */
[----:B------:R-:W-:Y:S01]  /*105f0*/  @P0 STG.E.U16 desc[UR36][R6.64+0x132], R14 ;  /* 0x0001320e06000986 */ /* 0x000fe2000c101524 */
[----:B------:R-:W-:Y:S01]  /*10600*/  ISETP.GT.AND P0, PT, R0, 0xa0, P2 ;  /* 0x000000a00000780c */ /* 0x000fe20001704270 */
[----:B------:R-:W-:Y:S01]  /*10610*/  FMUL R3, R190, R2 ;  /* 0x00000002be037220 */ /* 0x000fe20000400000 */
[C---:B------:R-:W-:Y:S01]  /*10620*/  ISETP.GT.AND P1, PT, R0.reuse, 0xa1, P2 ;  /* 0x000000a10000780c */ /* 0x040fe20001724270 */
[----:B------:R0:W-:Y:S01]  /*10630*/  @P4 STG.E.U16 desc[UR36][R4.64+0x140], R9 ;  /* 0x0001400904004986 */ /* 0x0001e2000c101524 */
[----:B------:R-:W-:-:S02]  /*10640*/  ISETP.GT.AND P4, PT, R0, 0xa8, P3 ;  /* 0x000000a80000780c */ /* 0x000fc40001f84270 */
[----:B------:R-:W-:Y:S01]  /*10650*/  F2FP.BF16.F32.PACK_AB R8, RZ, R8 ;  /* 0x00000008ff08723e */ /* 0x000fe200000010ff */
[----:B------:R1:W-:Y:S03]  /*10660*/  @P5 STG.E.U16 desc[UR36][R4.64+0x142], R10 ;  /* 0x0001420a04005986 */ /* 0x0003e6000c101524 */
[----:B--2---:R-:W-:Y:S02]  /*10670*/  PRMT R12, R8, 0x7610, R12 ;  /* 0x00007610080c7816 */ /* 0x004fe4000000000c */
[----:B0-----:R-:W-:Y:S01]  /*10680*/  F2FP.BF16.F32.PACK_AB R9, RZ, R3 ;  /* 0x00000003ff09723e */ /* 0x001fe200000010ff */
[-C--:B------:R-:W-:Y:S01]  /*10690*/  FMUL R3, R189, R2.reuse ;  /* 0x00000002bd037220 */ /* 0x080fe20000400000 */
[-C--:B------:R-:W-:Y:S02]  /*106a0*/  FMUL R8, R188, R2.reuse ;  /* 0x00000002bc087220 */ /* 0x080fe40000400000 */
[----:B-1----:R-:W-:Y:S01]  /*106b0*/  PRMT R10, R9, 0x7610, R10 ;  /* 0x00007610090a7816 */ /* 0x002fe2000000000a */
[----:B------:R0:W-:Y:S01]  /*106c0*/  @P0 STG.E.U16 desc[UR36][R6.64+0x140], R11 ;  /* 0x0001400b06000986 */ /* 0x0001e2000c101524 */
[----:B------:R-:W-:Y:S01]  /*106d0*/  F2FP.BF16.F32.PACK_AB R3, RZ, R3 ;  /* 0x00000003ff03723e */ /* 0x000fe200000010ff */
[----:B------:R-:W-:Y:S01]  /*106e0*/  FMUL R9, R187, R2 ;  /* 0x00000002bb097220 */ /* 0x000fe20000400000 */
[C---:B------:R-:W-:Y:S01]  /*106f0*/  ISETP.GT.AND P5, PT, R0.reuse, 0xa9, P3 ;  /* 0x000000a90000780c */ /* 0x040fe20001fa4270 */
[----:B------:R1:W-:Y:S01]  /*10700*/  @P1 STG.E.U16 desc[UR36][R6.64+0x142], R12 ;  /* 0x0001420c06001986 */ /* 0x0003e2000c101524 */
[----:B------:R-:W-:-:S03]  /*10710*/  ISETP.GT.AND P1, PT, R0, 0xa8, P2 ;  /* 0x000000a80000780c */ /* 0x000fc60001724270 */
[----:B------:R-:W-:Y:S01]  /*10720*/  @P4 STG.E.U16 desc[UR36][R4.64+0x150], R10 ;  /* 0x0001500a04004986 */ /* 0x000fe2000c101524 */
[----:B------:R-:W-:Y:S02]  /*10730*/  ISETP.GT.AND P4, PT, R0, 0xa9, P2 ;  /* 0x000000a90000780c */ /* 0x000fe40001784270 */
[----:B------:R-:W-:Y:S02]  /*10740*/  F2FP.BF16.F32.PACK_AB R8, RZ, R8 ;  /* 0x00000008ff08723e */ /* 0x000fe400000010ff */
[----:B0-----:R-:W-:Y:S01]  /*10750*/  PRMT R11, R3, 0x7610, R11 ;  /* 0x00007610030b7816 */ /* 0x001fe2000000000b */
[-C--:B------:R-:W-:Y:S01]  /*10760*/  FMUL R3, R186, R2.reuse ;  /* 0x00000002ba037220 */ /* 0x080fe20000400000 */
[----:B------:R-:W-:Y:S02]  /*10770*/  F2FP.BF16.F32.PACK_AB R9, RZ, R9 ;  /* 0x00000009ff09723e */ /* 0x000fe400000010ff */
[----:B-1----:R-:W-:Y:S02]  /*10780*/  PRMT R12, R8, 0x7610, R12 ;  /* 0x00007610080c7816 */ /* 0x002fe4000000000c */
[----:B------:R-:W-:Y:S01]  /*10790*/  F2FP.BF16.F32.PACK_AB R8, RZ, R3 ;  /* 0x00000003ff08723e */ /* 0x000fe200000010ff */
[----:B------:R-:W-:Y:S01]  /*107a0*/  FMUL R3, R185, R2 ;  /* 0x00000002b9037220 */ /* 0x000fe20000400000 */
[----:B------:R-:W-:Y:S01]  /*107b0*/  PRMT R13, R9, 0x7610, R13 ;  /* 0x00007610090d7816 */ /* 0x000fe2000000000d */
[----:B------:R0:W-:Y:S01]  /*107c0*/  @P5 STG.E.U16 desc[UR36][R4.64+0x152], R11 ;  /* 0x0001520b04005986 */ /* 0x0001e2000c101524 */
[----:B------:R-:W-:-:S02]  /*107d0*/  ISETP.GT.AND P0, PT, R0, 0xb0, P3 ;  /* 0x000000b00000780c */ /* 0x000fc40001f04270 */
        /* <DEDUP_REMOVED lines=26> */
[----:B------:R-:W-:Y:S02]  /*10980*/  ISETP.GT.AND P1, PT, R0, 0xb8, P2 ;  /* 0x000000b80000780c */ /* 0x000fe40001724270 */
[----:B------:R-:W-:Y:S02]  /*10990*/  F2FP.BF16.F32.PACK_AB R8, RZ, R8 ;  /* 0x00000008ff08723e */ /* 0x000fe400000010ff */
[----:B0-----:R-:W-:Y:S01]  /*109a0*/  PRMT R10, R9, 0x7610, R10 ;  /* 0x00007610090a7816 */ /* 0x001fe2000000000a */
[-C--:B------:R-:W-:Y:S01]  /*109b0*/  FMUL R9, R178, R2.reuse ;  /* 0x00000002b2097220 */ /* 0x080fe20000400000 */
[----:B-1----:R-:W-:Y:S01]  /*109c0*/  PRMT R11, R3, 0x7610, R11 ;  /* 0x00007610030b7816 */ /* 0x002fe2000000000b */
[----:B------:R-:W-:Y:S01]  /*109d0*/  FMUL R3, R177, R2 ;  /* 0x00000002b1037220 */ /* 0x000fe20000400000 */
[----:B------:R0:W-:Y:S02]  /*109e0*/  @P5 STG.E.U16 desc[UR36][R4.64+0x170], R12 ;  /* 0x0001700c04005986 */ /* 0x0001e4000c101524 */
[----:B------:R-:W-:-:S02]  /*109f0*/  F2FP.BF16.F32.PACK_AB R9, RZ, R9 ;  /* 0x00000009ff09723e */ /* 0x000fc400000010ff */
[C---:B------:R-:W-:Y:S02]  /*10a00*/  ISETP.GT.AND P4, PT, R0.reuse, 0xb9, P2 ;  /* 0x000000b90000780c */ /* 0x040fe40001784270 */
[----:B------:R-:W-:Y:S02]  /*10a10*/  ISETP.GT.AND P5, PT, R0, 0xc0, P3 ;  /* 0x000000c00000780c */ /* 0x000fe40001fa4270 */
[----:B0-----:R-:W-:Y:S02]  /*10a20*/  PRMT R12, R8, 0x7610, R12 ;  /* 0x00007610080c7816 */ /* 0x001fe4000000000c */
[----:B------:R-:W-:Y:S01]  /*10a30*/  F2FP.BF16.F32.PACK_AB R8, RZ, R3 ;  /* 0x00000003ff08723e */ /* 0x000fe200000010ff */
[----:B------:R-:W-:Y:S01]  /*10a40*/  FMUL R3, R176, R2 ;  /* 0x00000002b0037220 */ /* 0x000fe20000400000 */
[----:B------:R-:W-:Y:S01]  /*10a50*/  PRMT R13, R9, 0x7610, R13 ;  /* 0x00007610090d7816 */ /* 0x000fe2000000000d */
[----:B------:R0:W-:Y:S01]  /*10a60*/  @P6 STG.E.U16 desc[UR36][R4.64+0x172], R10 ;  /* 0x0001720a04006986 */ /* 0x0001e2000c101524 */
[----:B------:R-:W-:-:S02]  /*10a70*/  ISETP.GT.AND P0, PT, R0, 0xc1, P3 ;  /* 0x000000c10000780c */ /* 0x000fc40001f04270 */
[----:B------:R-:W-:Y:S01]  /*10a80*/  F2FP.BF16.F32.PACK_AB R9, RZ, R3 ;  /* 0x00000003ff09723e */ /* 0x000fe200000010ff */
[----:B------:R1:W-:Y:S01]  /*10a90*/  @P1 STG.E.U16 desc[UR36][R6.64+0x170], R11 ;  /* 0x0001700b06001986 */ /* 0x0003e2000c101524 */
[-C--:B------:R-:W-:Y:S01]  /*10aa0*/  FMUL R3, R174, R2.reuse ;  /* 0x00000002ae037220 */ /* 0x080fe20000400000 */
[----:B------:R-:W-:Y:S02]  /*10ab0*/  ISETP.GT.AND P1, PT, R0, 0xc0, P2 ;  /* 0x000000c00000780c */ /* 0x000fe40001724270 */
        /* <DEDUP_REMOVED lines=40> */
[C---:B------:R-:W-:Y:S01]  /*10d40*/  ISETP.GT.AND P0, PT, R0.reuse, 0xd0, P2 ;  /* 0x000000d00000780c */ /* 0x040fe20001704270 */
        /* <DEDUP_REMOVED lines=11> */
[----:B------:R-:W-:Y:S01]  /*10e00*/  ISETP.GT.AND P5, PT, R0, 0xd9, P3 ;  /* 0x000000d90000780c */ /* 0x000fe20001fa4270 */
[----:B------:R-:W-:Y:S01]  /*10e10*/  FMUL R8, R164, R2 ;  /* 0x00000002a4087220 */ /* 0x000fe20000400000 */
[----:B------:R-:W-:Y:S01]  /*10e20*/  @P0 STG.E.U16 desc[UR36][R6.64+0x1a0], R14 ;  /* 0x0001a00e06000986 */ /* 0x000fe2000c101524 */
[----:B------:R-:W-:-:S03]  /*10e30*/  ISETP.GT.AND P0, PT, R0, 0xd8, P2 ;  /* 0x000000d80000780c */ /* 0x000fc60001704270 */
[----:B------:R0:W-:Y:S01]  /*10e40*/  @P1 STG.E.U16 desc[UR36][R6.64+0x1a2], R9 ;  /* 0x0001a20906001986 */ /* 0x0001e2000c101524 */
[----:B------:R-:W-:Y:S02]  /*10e50*/  F2FP.BF16.F32.PACK_AB R8, RZ, R8 ;  /* 0x00000008ff08723e */ /* 0x000fe400000010ff */
[----:B------:R-:W-:Y:S02]  /*10e60*/  ISETP.GT.AND P1, PT, R0, 0xd9, P2 ;  /* 0x000000d90000780c */ /* 0x000fe40001724270 */
        /* <DEDUP_REMOVED lines=16> */
[----:B------:R1:W-:Y:S01]  /*10f70*/  @P1 STG.E.U16 desc[UR36][R6.64+0x1b2], R10 ;  /* 0x0001b20a06001986 */ /* 0x0003e2000c101524 */
[C---:B------:R-:W-:Y:S02]  /*10f80*/  ISETP.GT.AND P1, PT, R0.reuse, 0xe0, P2 ;  /* 0x000000e00000780c */ /* 0x040fe40001724270 */
[----:B------:R-:W-:Y:S02]  /*10f90*/  ISETP.GT.AND P0, PT, R0, 0xe1, P2 ;  /* 0x000000e10000780c */ /* 0x000fe40001704270 */
[----:B0-----:R-:W-:Y:S02]  /*10fa0*/  PRMT R12, R8, 0x7610, R12 ;  /* 0x00007610080c7816 */ /* 0x001fe4000000000c */
[----:B------:R-:W-:Y:S01]  /*10fb0*/  F2FP.BF16.F32.PACK_AB R8, RZ, R3 ;  /* 0x00000003ff08723e */ /* 0x000fe200000010ff */
[----:B------:R-:W-:Y:S01]  /*10fc0*/  FMUL R3, R157, R2 ;  /* 0x000000029d037220 */ /* 0x000fe20000400000 */
[----:B------:R0:W-:Y:S01]  /*10fd0*/  @P4 STG.E.U16 desc[UR36][R4.64+0x1c0], R11 ;  /* 0x0001c00b04004986 */ /* 0x0001e2000c101524 */
[----:B-1----:R-:W-:-:S02]  /*10fe0*/  PRMT R10, R9, 0x7610, R10 ;  /* 0x00007610090a7816 */ /* 0x002fc4000000000a */
[----:B------:R-:W-:Y:S01]  /*10ff0*/  PRMT R13, R8, 0x7610, R13 ;  /* 0x00007610080d7816 */ /* 0x000fe2000000000d */
[----:B------:R-:W-:Y:S01]  /*11000*/  @P5 STG.E.U16 desc[UR36][R4.64+0x1c2], R12 ;  /* 0x0001c20c04005986 */ /* 0x000fe2000c101524 */
[-C--:B------:R-:W-:Y:S01]  /*11010*/  FMUL R8, R156, R2.reuse ;  /* 0x000000029c087220 */ /* 0x080fe20000400000 */
[C---:B------:R-:W-:Y:S02]  /*11020*/  ISETP.GT.AND P4, PT, R0.reuse, 0xe8, P3 ;  /* 0x000000e80000780c */ /* 0x040fe40001f84270 */
[----:B------:R-:W-:Y:S01]  /*11030*/  F2FP.BF16.F32.PACK_AB R9, RZ, R3 ;  /* 0x00000003ff09723e */ /* 0x000fe200000010ff */
[----:B------:R-:W-:Y:S01]  /*11040*/  FMUL R3, R155, R2 ;  /* 0x000000029b037220 */ /* 0x000fe20000400000 */
[C---:B------:R-:W-:Y:S02]  /*11050*/  ISETP.GT.AND P5, PT, R0.reuse, 0xe9, P3 ;  /* 0x000000e90000780c */ /* 0x040fe40001fa4270 */
[----:B------:R-:W-:Y:S02]  /*11060*/  ISETP.GT.AND P6, PT, R0, 0xe8, P2 ;  /* 0x000000e80000780c */ /* 0x000fe400017c4270 */
[----:B------:R-:W-:Y:S01]  /*11070*/  F2FP.BF16.F32.PACK_AB R8, RZ, R8 ;  /* 0x00000008ff08723e */ /* 0x000fe200000010ff */
[----:B------:R1:W-:Y:S01]  /*11080*/  @P1 STG.E.U16 desc[UR36][R6.64+0x1c0], R10 ;  /* 0x0001c00a06001986 */ /* 0x0003e2000c101524 */
[----:B------:R-:W-:-:S02]  /*11090*/  F2FP.BF16.F32.PACK_AB R3, RZ, R3 ;  /* 0x00000003ff03723e */ /* 0x000fc400000010ff */
[C---:B------:R-:W-:Y:S01]  /*110a0*/  ISETP.GT.AND P1, PT, R17.reuse, 0x80, PT ;  /* 0x000000801100780c */ /* 0x040fe20003f24270 */
[----:B------:R2:W-:Y:S01]  /*110b0*/  @P0 STG.E.U16 desc[UR36][R6.64+0x1c2], R13 ;  /* 0x0001c20d06000986 */ /* 0x0005e2000c101524 */
[----:B------:R-:W-:Y:S02]  /*110c0*/  ISETP.GT.AND P0, PT, R17, 0x88, PT ;  /* 0x000000881100780c */ /* 0x000fe40003f04270 */
[----:B0-----:R-:W-:Y:S02]  /*110d0*/  PRMT R11, R8, 0x7610, R11 ;  /* 0x00007610080b7816 */ /* 0x001fe4000000000b */
[----:B------:R-:W-:Y:S02]  /*110e0*/  PRMT R17, R3, 0x7610, R17 ;  /* 0x0000761003117816 */ /* 0x000fe40000000011 */
[----:B-1----:R-:W-:Y:S01]  /*110f0*/  PRMT R10, R9, 0x7610, R10 ;  /* 0x00007610090a7816 */ /* 0x002fe2000000000a */
[----:B------:R-:W-:-:S04]  /*11100*/  FMUL R3, R154, R2 ;  /* 0x000000029a037220 */ /* 0x000fc80000400000 */
[----:B------:R-:W-:Y:S01]  /*11110*/  @P4 STG.E.U16 desc[UR36][R4.64+0x1d0], R10 ;  /* 0x0001d00a04004986 */ /* 0x000fe2000c101524 */
[----:B------:R-:W-:-:S03]  /*11120*/  ISETP.GT.AND P4, PT, R0, 0xe9, P2 ;  /* 0x000000e90000780c */ /* 0x000fc60001784270 */
[----:B------:R0:W-:Y:S01]  /*11130*/  @P5 STG.E.U16 desc[UR36][R4.64+0x1d2], R11 ;  /* 0x0001d20b04005986 */ /* 0x0001e2000c101524 */
[----:B------:R-:W-:-:S03]  /*11140*/  ISETP.GT.AND P5, PT, R0, 0xf0, P3 ;  /* 0x000000f00000780c */ /* 0x000fc60001fa4270 */
[----:B------:R-:W-:Y:S01]  /*11150*/  @P6 STG.E.U16 desc[UR36][R6.64+0x1d0], R17 ;  /* 0x0001d01106006986 */ /* 0x000fe2000c101524 */
[----:B------:R-:W-:Y:S01]  /*11160*/  ISETP.GT.AND P6, PT, R0, 0xf1, P3 ;  /* 0x000000f10000780c */ /* 0x000fe20001fc4270 */
[-C--:B------:R-:W-:Y:S01]  /*11170*/  FMUL R8, R153, R2.reuse ;  /* 0x0000000299087220 */ /* 0x080fe20000400000 */
[----:B------:R-:W-:Y:S01]  /*11180*/  FMUL R9, R152, R2 ;  /* 0x0000000298097220 */ /* 0x000fe20000400000 */
[----:B--2---:R-:W-:-:S03]  /*11190*/  F2FP.BF16.F32.PACK_AB R13, RZ, R3 ;  /* 0x00000003ff0d723e */ /* 0x004fc600000010ff */
[----:B------:R-:W-:Y:S02]  /*111a0*/  F2FP.BF16.F32.PACK_AB R14, RZ, R8 ;  /* 0x00000008ff0e723e */ /* 0x000fe400000010ff */
[----:B------:R-:W-:Y:S01]  /*111b0*/  F2FP.BF16.F32.PACK_AB R15, RZ, R9 ;  /* 0x00000009ff0f723e */ /* 0x000fe200000010ff */
[----:B------:R-:W-:Y:S01]  /*111c0*/  @P4 STG.E.U16 desc[UR36][R6.64+0x1d2], R13 ;  /* 0x0001d20d06004986 */ /* 0x000fe2000c101524 */
[----:B------:R-:W-:-:S03]  /*111d0*/  ISETP.GT.AND P4, PT, R0, 0xf1, P2 ;  /* 0x000000f10000780c */ /* 0x000fc60001784270 */
[----:B------:R-:W-:Y:S04]  /*111e0*/  @P5 STG.E.U16 desc[UR36][R4.64+0x1e0], R14 ;  /* 0x0001e00e04005986 */ /* 0x000fe8000c101524 */
[----:B------:R-:W-:Y:S01]  /*111f0*/  @P6 STG.E.U16 desc[UR36][R4.64+0x1e2], R15 ;  /* 0x0001e20f04006986 */ /* 0x000fe2000c101524 */
[----:B------:R-:W-:Y:S01]  /*11200*/  ISETP.GT.AND P6, PT, R0, 0xf0, P2 ;  /* 0x000000f00000780c */ /* 0x000fe200017c4270 */
[-C--:B0-----:R-:W-:Y:S01]  /*11210*/  FMUL R11, R23, R2.reuse ;  /* 0x00000002170b7220 */ /* 0x081fe20000400000 */
[----:B------:R-:W-:-:S04]  /*11220*/  FMUL R12, R22, R2 ;  /* 0x00000002160c7220 */ /* 0x000fc80000400000 */
[----:B------:R-:W-:Y:S02]  /*11230*/  F2FP.BF16.F32.PACK_AB R11, RZ, R11 ;  /* 0x0000000bff0b723e */ /* 0x000fe400000010ff */
[----:B------:R-:W-:Y:S02]  /*11240*/  F2FP.BF16.F32.PACK_AB R12, RZ, R12 ;  /* 0x0000000cff0c723e */ /* 0x000fe400000010ff */
[C---:B------:R-:W-:Y:S02]  /*11250*/  ISETP.GT.AND P5, PT, R0.reuse, 0xf8, P3 ;  /* 0x000000f80000780c */ /* 0x040fe40001fa4270 */
[----:B------:R-:W-:Y:S01]  /*11260*/  ISETP.GT.AND P3, PT, R0, 0xf9, P3 ;  /* 0x000000f90000780c */ /* 0x000fe20001f64270 */
[----:B------:R-:W-:Y:S01]  /*11270*/  @P6 STG.E.U16 desc[UR36][R6.64+0x1e0], R11 ;  /* 0x0001e00b06006986 */ /* 0x000fe2000c101524 */
[----:B------:R-:W-:-:S03]  /*11280*/  FMUL R10, R21, R2 ;  /* 0x00000002150a7220 */ /* 0x000fc60000400000 */
[----:B------:R0:W-:Y:S01]  /*11290*/  @P4 STG.E.U16 desc[UR36][R6.64+0x1e2], R12 ;  /* 0x0001e20c06004986 */ /* 0x0001e2000c101524 */
[----:B------:R-:W-:Y:S01]  /*112a0*/  ISETP.GT.AND P4, PT, R0, 0xf8, P2 ;  /* 0x000000f80000780c */ /* 0x000fe20001784270 */
[-C--:B------:R-:W-:Y:S01]  /*112b0*/  FMUL R9, R20, R2.reuse ;  /* 0x0000000214097220 */ /* 0x080fe20000400000 */
[-C--:B------:R-:W-:Y:S01]  /*112c0*/  FMUL R8, R18, R2.reuse ;  /* 0x0000000212087220 */ /* 0x080fe20000400000 */
[----:B------:R-:W-:Y:S01]  /*112d0*/  FMUL R3, R19, R2 ;  /* 0x0000000213037220 */ /* 0x000fe20000400000 */
[----:B------:R-:W-:Y:S02]  /*112e0*/  F2FP.BF16.F32.PACK_AB R10, RZ, R10 ;  /* 0x0000000aff0a723e */ /* 0x000fe400000010ff */
[----:B------:R-:W-:Y:S02]  /*112f0*/  ISETP.GT.AND P2, PT, R0, 0xf9, P2 ;  /* 0x000000f90000780c */ /* 0x000fe40001744270 */
[----:B------:R-:W-:Y:S02]  /*11300*/  F2FP.BF16.F32.PACK_AB R9, RZ, R9 ;  /* 0x00000009ff09723e */ /* 0x000fe400000010ff */
[----:B------:R-:W-:-:S02]  /*11310*/  F2FP.BF16.F32.PACK_AB R8, RZ, R8 ;  /* 0x00000008ff08723e */ /* 0x000fc400000010ff */
[----:B------:R-:W-:Y:S01]  /*11320*/  F2FP.BF16.F32.PACK_AB R3, RZ, R3 ;  /* 0x00000003ff03723e */ /* 0x000fe200000010ff */
[----:B------:R-:W-:Y:S01]  /*11330*/  @P5 STG.E.U16 desc[UR36][R4.64+0x1f0], R10 ;  /* 0x0001f00a04005986 */ /* 0x000fe2000c101524 */
[----:B0-----:R-:W-:Y:S01]  /*11340*/  PRMT R12, R8, 0x7610, R12 ;  /* 0x00007610080c7816 */ /* 0x001fe2000000000c */
[----:B------:R-:W-:Y:S01]  /*11350*/  @P4 IMAD.MOV.U32 R8, RZ, RZ, R6 ;  /* 0x000000ffff084224 */ /* 0x000fe200078e0006 */
[----:B------:R-:W-:Y:S01]  /*11360*/  PRMT R11, R3, 0x7610, R11 ;  /* 0x00007610030b7816 */ /* 0x000fe2000000000b */
[----:B------:R0:W-:Y:S01]  /*11370*/  @P3 STG.E.U16 desc[UR36][R4.64+0x1f2], R9 ;  /* 0x0001f20904003986 */ /* 0x0001e2000c101524 */
[----:B------:R-:W-:Y:S02]  /*11380*/  USHF.L.U32 UR12, UR8, 0x8, URZ ;  /* 0x00000008080c7899 */ /* 0x000fe4000800063f */
[----:B------:R-:W-:Y:S01]  /*11390*/  USHF.L.U64.HI UR11, UR8, 0x8, UR9 ;  /* 0x00000008080b7899 */ /* 0x000fe20008010209 */
[----:B0-----:R-:W-:-:S03]  /*113a0*/  @P4 IMAD.MOV.U32 R9, RZ, RZ, R7 ;  /* 0x000000ffff094224 */ /* 0x001fc600078e0007 */
[----:B------:R-:W-:Y:S02]  /*113b0*/  IMAD.U32 R3, RZ, RZ, UR12 ;  /* 0x0000000cff037e24 */ /* 0x000fe4000f8e00ff */
[----:B------:R0:W-:Y:S01]  /*113c0*/  @P4 STG.E.U16 desc[UR36][R8.64+0x1f0], R11 ;  /* 0x0001f00b08004986 */ /* 0x0001e2000c101524 */
[C---:B------:R-:W-:Y:S02]  /*113d0*/  ISETP.GT.AND P3, PT, R0.reuse, RZ, P1 ;  /* 0x000000ff0000720c */ /* 0x040fe40000f64270 */
[----:B------:R-:W-:Y:S01]  /*113e0*/  ISETP.GT.AND P4, PT, R0, 0x1, P1 ;  /* 0x000000010000780c */ /* 0x000fe20000f84270 */
[-C--:B------:R-:W-:Y:S01]  /*113f0*/  FMUL R24, R24, R2.reuse ;  /* 0x0000000218187220 */ /* 0x080fe20000400000 */
[----:B------:R-:W-:Y:S01]  /*11400*/  FMUL R25, R25, R2 ;  /* 0x0000000219197220 */ /* 0x000fe20000400000 */
[----:B0-----:R-:W-:Y:S02]  /*11410*/  @P2 IMAD.MOV.U32 R8, RZ, RZ, R6 ;  /* 0x000000ffff082224 */ /* 0x001fe400078e0006 */
[----:B------:R-:W-:-:S02]  /*11420*/  @P2 IMAD.MOV.U32 R9, RZ, RZ, R7 ;  /* 0x000000ffff092224 */ /* 0x000fc400078e0007 */
[----:B------:R-:W-:-:S03]  /*11430*/  IMAD.U32 R7, RZ, RZ, UR11 ;  /* 0x0000000bff077e24 */ /* 0x000fc6000f8e00ff */
[----:B------:R0:W-:Y:S01]  /*11440*/  @P2 STG.E.U16 desc[UR36][R8.64+0x1f2], R12 ;  /* 0x0001f20c08002986 */ /* 0x0001e2000c101524 */
[C---:B------:R-:W-:Y:S02]  /*11450*/  IADD3 R6, P2, P6, R4.reuse, UR5, R3 ;  /* 0x0000000504067c10 */ /* 0x040fe4000fe5e003 */
[----:B------:R-:W-:Y:S02]  /*11460*/  IADD3 R4, P5, R4, UR12, RZ ;  /* 0x0000000c04047c10 */ /* 0x000fe4000ffbe0ff */
[C---:B------:R-:W-:Y:S02]  /*11470*/  IADD3.X R7, R5.reuse, UR4, R7, P2, P6 ;  /* 0x0000000405077c10 */ /* 0x040fe400097ec407 */
[----:B------:R-:W-:Y:S02]  /*11480*/  F2FP.BF16.F32.PACK_AB R24, RZ, R24 ;  /* 0x00000018ff18723e */ /* 0x000fe400000010ff */
[----:B------:R-:W-:Y:S02]  /*11490*/  IADD3.X R5, R5, UR11, RZ, P5, !PT ;  /* 0x0000000b05057c10 */ /* 0x000fe4000affe4ff */
[----:B------:R-:W-:-:S02]  /*114a0*/  F2FP.BF16.F32.PACK_AB R25, RZ, R25 ;  /* 0x00000019ff19723e */ /* 0x000fc400000010ff */
[C---:B------:R-:W-:Y:S01]  /*114b0*/  ISETP.GT.AND P2, PT, R0.reuse, RZ, P0 ;  /* 0x000000ff0000720c */ /* 0x040fe20000744270 */
[----:B------:R-:W-:Y:S01]  /*114c0*/  @P3 STG.E.U16 desc[UR36][R4.64], R24 ;  /* 0x0000001804003986 */ /* 0x000fe2000c101524 */
[----:B------:R-:W-:Y:S01]  /*114d0*/  ISETP.GT.AND P3, PT, R0, 0x1, P0 ;  /* 0x000000010000780c */ /* 0x000fe20000764270 */
[-C--:B------:R-:W-:Y:S02]  /*114e0*/  FMUL R26, R26, R2.reuse ;  /* 0x000000021a1a7220 */ /* 0x080fe40000400000 */
[----:B------:R-:W-:Y:S01]  /*114f0*/  @P4 STG.E.U16 desc[UR36][R4.64+0x2], R25 ;  /* 0x0000021904004986 */ /* 0x000fe2000c101524 */
[----:B------:R-:W-:Y:S01]  /*11500*/  ISETP.GT.AND P4, PT, R0, 0x8, P1 ;  /* 0x000000080000780c */ /* 0x000fe20000f84270 */
[-C--:B------:R-:W-:Y:S01]  /*11510*/  FMUL R27, R27, R2.reuse ;  /* 0x000000021b1b7220 */ /* 0x080fe20000400000 */
[----:B0-----:R-:W-:Y:S01]  /*11520*/  IADD3 R8, P5, R4, UR5, RZ ;  /* 0x0000000504087c10 */ /* 0x001fe2000ffbe0ff */
[----:B------:R-:W-:Y:S01]  /*11530*/  FMUL R28, R28, R2 ;  /* 0x000000021c1c7220 */ /* 0x000fe20000400000 */
[----:B------:R-:W-:-:S02]  /*11540*/  F2FP.BF16.F32.PACK_AB R26, RZ, R26 ;  /* 0x0000001aff1a723e */ /* 0x000fc400000010ff */
[----:B------:R-:W-:Y:S02]  /*11550*/  IADD3.X R9, R5, UR4, RZ, P5, !PT ;  /* 0x0000000405097c10 */ /* 0x000fe4000affe4ff */
[----:B------:R-:W-:Y:S02]  /*11560*/  F2FP.BF16.F32.PACK_AB R27, RZ, R27 ;  /* 0x0000001bff1b723e */ /* 0x000fe400000010ff */
[----:B------:R-:W-:Y:S01]  /*11570*/  F2FP.BF16.F32.PACK_AB R28, RZ, R28 ;  /* 0x0000001cff1c723e */ /* 0x000fe200000010ff */
[----:B------:R-:W-:Y:S01]  /*11580*/  @P2 STG.E.U16 desc[UR36][R8.64], R26 ;  /* 0x0000001a08002986 */ /* 0x000fe2000c101524 */
[C---:B------:R-:W-:Y:S02]  /*11590*/  ISETP.GT.AND P5, PT, R0.reuse, 0x9, P1 ;  /* 0x000000090000780c */ /* 0x040fe40000fa4270 */
[C---:B------:R-:W-:Y:S01]  /*115a0*/  ISETP.GT.AND P2, PT, R0.reuse, 0x8, P0 ;  /* 0x000000080000780c */ /* 0x040fe20000744270 */
[----:B------:R-:W-:Y:S01]  /*115b0*/  @P3 STG.E.U16 desc[UR36][R8.64+0x2], R27 ;  /* 0x0000021b08003986 */ /* 0x000fe2000c101524 */
[-C--:B------:R-:W-:Y:S01]  /*115c0*/  FMUL R29, R29, R2.reuse ;  /* 0x000000021d1d7220 */ /* 0x080fe20000400000 */
[----:B------:R-:W-:Y:S01]  /*115d0*/  ISETP.GT.AND P3, PT, R0, 0x9, P0 ;  /* 0x000000090000780c */ /* 0x000fe20000764270 */
[-C--:B------:R-:W-:Y:S01]  /*115e0*/  FMUL R30, R30, R2.reuse ;  /* 0x000000021e1e7220 */ /* 0x080fe20000400000 */
[----:B------:R-:W-:Y:S01]  /*115f0*/  @P4 STG.E.U16 desc[UR36][R4.64+0x10], R28 ;  /* 0x0000101c04004986 */ /* 0x000fe2000c101524 */
[----:B------:R-:W-:Y:S01]  /*11600*/  ISETP.GT.AND P4, PT, R0, 0x10, P1 ;  /* 0x000000100000780c */ /* 0x000fe20000f84270 */
[-C--:B------:R-:W-:Y:S01]  /*11610*/  FMUL R31, R31, R2.reuse ;  /* 0x000000021f1f7220 */ /* 0x080fe20000400000 */
[----:B------:R-:W-:Y:S01]  /*11620*/  IADD3 R10, P6, R4, UR5, RZ ;  /* 0x00000005040a7c10 */ /* 0x000fe2000ffde0ff */
[----:B------:R-:W-:Y:S01]  /*11630*/  FMUL R32, R32, R2 ;  /* 0x0000000220207220 */ /* 0x000fe20000400000 */
[----:B------:R-:W-:-:S02]  /*11640*/  F2FP.BF16.F32.PACK_AB R29, RZ, R29 ;  /* 0x0000001dff1d723e */ /* 0x000fc400000010ff */
[----:B------:R-:W-:Y:S02]  /*11650*/  F2FP.BF16.F32.PACK_AB R30, RZ, R30 ;  /* 0x0000001eff1e723e */ /* 0x000fe400000010ff */
[----:B------:R-:W-:Y:S02]  /*11660*/  IADD3.X R11, R5, UR4, RZ, P6, !PT ;  /* 0x00000004050b7c10 */ /* 0x000fe4000b7fe4ff */
[----:B------:R-:W-:Y:S01]  /*11670*/  F2FP.BF16.F32.PACK_AB R31, RZ, R31 ;  /* 0x0000001fff1f723e */ /* 0x000fe200000010ff */
[----:B------:R-:W-:Y:S01]  /*11680*/  @P5 STG.E.U16 desc[UR36][R4.64+0x12], R29 ;  /* 0x0000121d04005986 */ /* 0x000fe2000c101524 */
[----:B------:R-:W-:Y:S02]  /*11690*/  F2FP.BF16.F32.PACK_AB R32, RZ, R32 ;  /* 0x00000020ff20723e */ /* 0x000fe400000010ff */
[C---:B------:R-:W-:Y:S01]  /*116a0*/  ISETP.GT.AND P5, PT, R0.reuse, 0x11, P1 ;  /* 0x000000110000780c */ /* 0x040fe20000fa4270 */
[----:B------:R-:W-:Y:S01]  /*116b0*/  @P2 STG.E.U16 desc[UR36][R10.64+0x10], R30 ;  /* 0x0000101e0a002986 */ /* 0x000fe2000c101524 */
[----:B------:R-:W-:Y:S01]  /*116c0*/  ISETP.GT.AND P2, PT, R0, 0x10, P0 ;  /* 0x000000100000780c */ /* 0x000fe20000744270 */
[----:B------:R-:W-:-:S02]  /*116d0*/  FMUL R33, R33, R2 ;  /* 0x0000000221217220 */ /* 0x000fc40000400000 */
[----:B------:R-:W-:Y:S01]  /*116e0*/  @P3 STG.E.U16 desc[UR36][R6.64+0x12], R31 ;  /* 0x0000121f06003986 */ /* 0x000fe2000c101524 */
[----:B------:R-:W-:Y:S01]  /*116f0*/  ISETP.GT.AND P3, PT, R0, 0x11, P0 ;  /* 0x000000110000780c */ /* 0x000fe20000764270 */
[-C--:B------:R-:W-:Y:S02]  /*11700*/  FMUL R34, R34, R2.reuse ;  /* 0x0000000222227220 */ /* 0x080fe40000400000 */
[----:B------:R-:W-:Y:S01]  /*11710*/  @P4 STG.E.U16 desc[UR36][R4.64+0x20], R32 ;  /* 0x0000202004004986 */ /* 0x000fe2000c101524 */
[----:B------:R-:W-:Y:S01]  /*11720*/  ISETP.GT.AND P4, PT, R0, 0x18, P1 ;  /* 0x000000180000780c */ /* 0x000fe20000f84270 */
[-C--:B------:R-:W-:Y:S01]  /*11730*/  FMUL R35, R35, R2.reuse ;  /* 0x0000000223237220 */ /* 0x080fe20000400000 */
[----:B------:R-:W-:Y:S01]  /*11740*/  FMUL R36, R36, R2 ;  /* 0x0000000224247220 */ /* 0x000fe20000400000 */
[----:B------:R-:W-:Y:S02]  /*11750*/  F2FP.BF16.F32.PACK_AB R33, RZ, R33 ;  /* 0x00000021ff21723e */ /* 0x000fe400000010ff */
[----:B------:R-:W-:-:S02]  /*11760*/  F2FP.BF16.F32.PACK_AB R34, RZ, R34 ;  /* 0x00000022ff22723e */ /* 0x000fc400000010ff */
[----:B------:R-:W-:Y:S01]  /*11770*/  F2FP.BF16.F32.PACK_AB R35, RZ, R35 ;  /* 0x00000023ff23723e */ /* 0x000fe200000010ff */
[----:B------:R-:W-:Y:S01]  /*11780*/  @P5 STG.E.U16 desc[UR36][R4.64+0x22], R33 ;  /* 0x0000222104005986 */ /* 0x000fe2000c101524 */
[----:B------:R-:W-:Y:S02]  /*11790*/  F2FP.BF16.F32.PACK_AB R36, RZ, R36 ;  /* 0x00000024ff24723e */ /* 0x000fe400000010ff */
[C---:B------:R-:W-:Y:S01]  /*117a0*/  ISETP.GT.AND P5, PT, R0.reuse, 0x19, P1 ;  /* 0x000000190000780c */ /* 0x040fe20000fa4270 */
[----:B------:R-:W-:Y:S01]  /*117b0*/  @P2 STG.E.U16 desc[UR36][R6.64+0x20], R34 ;  /* 0x0000202206002986 */ /* 0x000fe2000c101524 */
[C---:B------:R-:W-:Y:S01]  /*117c0*/  ISETP.GT.AND P2, PT, R0.reuse, 0x18, P0 ;  /* 0x000000180000780c */ /* 0x040fe20000744270 */
[-C--:B------:R-:W-:Y:S02]  /*117d0*/  FMUL R37, R37, R2.reuse ;  /* 0x0000000225257220 */ /* 0x080fe40000400000 */
[----:B------:R-:W-:Y:S01]  /*117e0*/  @P3 STG.E.U16 desc[UR36][R6.64+0x22], R35 ;  /* 0x0000222306003986 */ /* 0x000fe2000c101524 */
[----:B------:R-:W-:Y:S01]  /*117f0*/  ISETP.GT.AND P3, PT, R0, 0x19, P0 ;  /* 0x000000190000780c */ /* 0x000fe20000764270 */
[----:B------:R-:W-:-:S02]  /*11800*/  FMUL R38, R38, R2 ;  /* 0x0000000226267220 */ /* 0x000fc40000400000 */
[----:B------:R-:W-:Y:S01]  /*11810*/  @P4 STG.E.U16 desc[UR36][R4.64+0x30], R36 ;  /* 0x0000302404004986 */ /* 0x000fe2000c101524 */
[----:B------:R-:W-:Y:S01]  /*11820*/  ISETP.GT.AND P4, PT, R0, 0x20, P1 ;  /* 0x000000200000780c */ /* 0x000fe20000f84270 */
[-C--:B------:R-:W-:Y:S01]  /*11830*/  FMUL R39, R39, R2.reuse ;  /* 0x0000000227277220 */ /* 0x080fe20000400000 */
[----:B------:R-:W-:Y:S01]  /*11840*/  FMUL R40, R40, R2 ;  /* 0x0000000228287220 */ /* 0x000fe20000400000 */
[----:B------:R-:W-:Y:S02]  /*11850*/  F2FP.BF16.F32.PACK_AB R37, RZ, R37 ;  /* 0x00000025ff25723e */ /* 0x000fe400000010ff */
[----:B------:R-:W-:Y:S02]  /*11860*/  F2FP.BF16.F32.PACK_AB R38, RZ, R38 ;  /* 0x00000026ff26723e */ /* 0x000fe400000010ff */
[----:B------:R-:W-:Y:S01]  /*11870*/  F2FP.BF16.F32.PACK_AB R39, RZ, R39 ;  /* 0x00000027ff27723e */ /* 0x000fe200000010ff */
[----:B------:R-:W-:Y:S01]  /*11880*/  @P5 STG.E.U16 desc[UR36][R4.64+0x32], R37 ;  /* 0x0000322504005986 */ /* 0x000fe2000c101524 */
[----:B------:R-:W-:-:S02]  /*11890*/  F2FP.BF16.F32.PACK_AB R40, RZ, R40 ;  /* 0x00000028ff28723e */ /* 0x000fc400000010ff */
[C---:B------:R-:W-:Y:S01]  /*118a0*/  ISETP.GT.AND P5, PT, R0.reuse, 0x21, P1 ;  /* 0x000000210000780c */ /* 0x040fe20000fa4270 */
[----:B------:R-:W-:Y:S01]  /*118b0*/  @P2 STG.E.U16 desc[UR36][R6.64+0x30], R38 ;  /* 0x0000302606002986 */ /* 0x000fe2000c101524 */
[C---:B------:R-:W-:Y:S01]  /*118c0*/  ISETP.GT.AND P2, PT, R0.reuse, 0x20, P0 ;  /* 0x000000200000780c */ /* 0x040fe20000744270 */
[-C--:B------:R-:W-:Y:S02]  /*118d0*/  FMUL R41, R41, R2.reuse ;  /* 0x0000000229297220 */ /* 0x080fe40000400000 */
[----:B------:R-:W-:Y:S01]  /*118e0*/  @P3 STG.E.U16 desc[UR36][R6.64+0x32], R39 ;  /* 0x0000322706003986 */ /* 0x000fe2000c101524 */
[----:B------:R-:W-:Y:S01]  /*118f0*/  ISETP.GT.AND P3, PT, R0, 0x21, P0 ;  /* 0x000000210000780c */ /* 0x000fe20000764270 */
[-C--:B------:R-:W-:Y:S02]  /*11900*/  FMUL R42, R42, R2.reuse ;  /* 0x000000022a2a7220 */ /* 0x080fe40000400000 */
[----:B------:R-:W-:Y:S01]  /*11910*/  @P4 STG.E.U16 desc[UR36][R4.64+0x40], R40 ;  /* 0x0000402804004986 */ /* 0x000fe2000c101524 */
[----:B------:R-:W-:Y:S01]  /*11920*/  ISETP.GT.AND P4, PT, R0, 0x28, P1 ;  /* 0x000000280000780c */ /* 0x000fe20000f84270 */
[-C--:B------:R-:W-:Y:S01]  /*11930*/  FMUL R43, R43, R2.reuse ;  /* 0x000000022b2b7220 */ /* 0x080fe20000400000 */
[----:B------:R-:W-:Y:S01]  /*11940*/  FMUL R44, R44, R2 ;  /* 0x000000022c2c7220 */ /* 0x000fe20000400000 */
[----:B------:R-:W-:-:S02]  /*11950*/  F2FP.BF16.F32.PACK_AB R41, RZ, R41 ;  /* 0x00000029ff29723e */ /* 0x000fc400000010ff */
[----:B------:R-:W-:Y:S02]  /*11960*/  F2FP.BF16.F32.PACK_AB R42, RZ, R42 ;  /* 0x0000002aff2a723e */ /* 0x000fe400000010ff */
        /* <DEDUP_REMOVED lines=357> */
[----:B------:R-:W-:Y:S01]  /*12fc0*/  ISETP.GT.AND P2, PT, R0, 0xd8, P0 ;  /* 0x000000d80000780c */ /* 0x000fe20000744270 */
[-C--:B------:R-:W-:Y:S02]  /*12fd0*/  FMUL R133, R133, R2.reuse ;  /* 0x0000000285857220 */ /* 0x080fe40000400000 */
[----:B------:R-:W-:Y:S01]  /*12fe0*/  @P3 STG.E.U16 desc[UR36][R6.64+0x1a2], R131 ;  /* 0x0001a28306003986 */ /* 0x000fe2000c101524 */
[----:B------:R-:W-:-:S03]  /*12ff0*/  FMUL R134, R134, R2 ;  /* 0x0000000286867220 */ /* 0x000fc60000400000 */
[----:B------:R-:W-:Y:S01]  /*13000*/  @P4 STG.E.U16 desc[UR36][R4.64+0x1b0], R132 ;  /* 0x0001b08404004986 */ /* 0x000fe2000c101524 */
[C---:B------:R-:W-:Y:S01]  /*13010*/  ISETP.GT.AND P4, PT, R0.reuse, 0xd9, P0 ;  /* 0x000000d90000780c */ /* 0x040fe20000784270 */
[----:B------:R-:W-:Y:S01]  /*13020*/  FMUL R135, R135, R2 ;  /* 0x0000000287877220 */ /* 0x000fe20000400000 */
[----:B------:R-:W-:Y:S02]  /*13030*/  F2FP.BF16.F32.PACK_AB R133, RZ, R133 ;  /* 0x00000085ff85723e */ /* 0x000fe400000010ff */
[----:B------:R-:W-:Y:S02]  /*13040*/  F2FP.BF16.F32.PACK_AB R134, RZ, R134 ;  /* 0x00000086ff86723e */ /* 0x000fe400000010ff */
[----:B------:R-:W-:Y:S01]  /*13050*/  F2FP.BF16.F32.PACK_AB R135, RZ, R135 ;  /* 0x00000087ff87723e */ /* 0x000fe200000010ff */
[----:B------:R-:W-:Y:S01]  /*13060*/  @P5 STG.E.U16 desc[UR36][R4.64+0x1b2], R133 ;  /* 0x0001b28504005986 */ /* 0x000fe2000c101524 */
[----:B------:R-:W-:-:S03]  /*13070*/  ISETP.GT.AND P5, PT, R0, 0xe0, P1 ;  /* 0x000000e00000780c */ /* 0x000fc60000fa4270 */
[----:B------:R-:W-:Y:S01]  /*13080*/  @P2 STG.E.U16 desc[UR36][R6.64+0x1b0], R134 ;  /* 0x0001b08606002986 */ /* 0x000fe2000c101524 */
[----:B------:R-:W-:Y:S01]  /*13090*/  ISETP.GT.AND P2, PT, R0, 0xe1, P1 ;  /* 0x000000e10000780c */ /* 0x000fe20000f44270 */
[-C--:B------:R-:W-:Y:S01]  /*130a0*/  FMUL R136, R136, R2.reuse ;  /* 0x0000000288887220 */ /* 0x080fe20000400000 */
[C---:B------:R-:W-:Y:S01]  /*130b0*/  ISETP.GT.AND P3, PT, R0.reuse, 0xe0, P0 ;  /* 0x000000e00000780c */ /* 0x040fe20000764270 */
[----:B------:R-:W-:Y:S01]  /*130c0*/  @P4 STG.E.U16 desc[UR36][R6.64+0x1b2], R135 ;  /* 0x0001b28706004986 */ /* 0x000fe2000c101524 */
[-C--:B------:R-:W-:Y:S01]  /*130d0*/  FMUL R137, R137, R2.reuse ;  /* 0x0000000289897220 */ /* 0x080fe20000400000 */
[----:B------:R-:W-:Y:S01]  /*130e0*/  ISETP.GT.AND P4, PT, R0, 0xe1, P0 ;  /* 0x000000e10000780c */ /* 0x000fe20000784270 */
[-C--:B------:R-:W-:Y:S01]  /*130f0*/  FMUL R138, R138, R2.reuse ;  /* 0x000000028a8a7220 */ /* 0x080fe20000400000 */
[----:B------:R-:W-:Y:S01]  /*13100*/  FMUL R139, R139, R2 ;  /* 0x000000028b8b7220 */ /* 0x000fe20000400000 */
[----:B------:R-:W-:Y:S02]  /*13110*/  F2FP.BF16.F32.PACK_AB R136, RZ, R136 ;  /* 0x00000088ff88723e */ /* 0x000fe400000010ff */
[----:B------:R-:W-:-:S02]  /*13120*/  F2FP.BF16.F32.PACK_AB R137, RZ, R137 ;  /* 0x00000089ff89723e */ /* 0x000fc400000010ff */
[----:B------:R-:W-:Y:S02]  /*13130*/  F2FP.BF16.F32.PACK_AB R138, RZ, R138 ;  /* 0x0000008aff8a723e */ /* 0x000fe400000010ff */
[----:B------:R-:W-:Y:S01]  /*13140*/  F2FP.BF16.F32.PACK_AB R139, RZ, R139 ;  /* 0x0000008bff8b723e */ /* 0x000fe200000010ff */
[----:B------:R-:W-:Y:S01]  /*13150*/  @P5 STG.E.U16 desc[UR36][R4.64+0x1c0], R136 ;  /* 0x0001c08804005986 */ /* 0x000fe2000c101524 */
[----:B------:R-:W-:-:S03]  /*13160*/  ISETP.GT.AND P5, PT, R0, 0xe9, P1 ;  /* 0x000000e90000780c */ /* 0x000fc60000fa4270 */
[----:B------:R-:W-:Y:S01]  /*13170*/  @P2 STG.E.U16 desc[UR36][R4.64+0x1c2], R137 ;  /* 0x0001c28904002986 */ /* 0x000fe2000c101524 */
[C---:B------:R-:W-:Y:S02]  /*13180*/  ISETP.GT.AND P2, PT, R0.reuse, 0xe8, P1 ;  /* 0x000000e80000780c */ /* 0x040fe40000f44270 */
[C---:B------:R-:W-:Y:S01]  /*13190*/  ISETP.GT.AND P6, PT, R0.reuse, 0xe8, P0 ;  /* 0x000000e80000780c */ /* 0x040fe200007c4270 */
[----:B------:R-:W-:Y:S01]  /*131a0*/  @P3 STG.E.U16 desc[UR36][R6.64+0x1c0], R138 ;  /* 0x0001c08a06003986 */ /* 0x000fe2000c101524 */
[----:B------:R-:W-:Y:S01]  /*131b0*/  ISETP.GT.AND P3, PT, R0, 0xe9, P0 ;  /* 0x000000e90000780c */ /* 0x000fe20000764270 */
[-C--:B------:R-:W-:Y:S01]  /*131c0*/  FMUL R140, R140, R2.reuse ;  /* 0x000000028c8c7220 */ /* 0x080fe20000400000 */
[-C--:B------:R-:W-:Y:S01]  /*131d0*/  FMUL R141, R141, R2.reuse ;  /* 0x000000028d8d7220 */ /* 0x080fe20000400000 */
[----:B------:R-:W-:Y:S01]  /*131e0*/  @P4 STG.E.U16 desc[UR36][R6.64+0x1c2], R139 ;  /* 0x0001c28b06004986 */ /* 0x000fe2000c101524 */
[----:B------:R-:W-:Y:S01]  /*131f0*/  ISETP.GT.AND P4, PT, R0, 0xf0, P1 ;  /* 0x000000f00000780c */ /* 0x000fe20000f84270 */
[-C--:B------:R-:W-:Y:S01]  /*13200*/  FMUL R142, R142, R2.reuse ;  /* 0x000000028e8e7220 */ /* 0x080fe20000400000 */
[-C--:B------:R-:W-:Y:S01]  /*13210*/  FMUL R143, R143, R2.reuse ;  /* 0x000000028f8f7220 */ /* 0x080fe20000400000 */
[----:B------:R-:W-:Y:S01]  /*13220*/  FMUL R144, R144, R2 ;  /* 0x0000000290907220 */ /* 0x000fe20000400000 */
[----:B------:R-:W-:-:S02]  /*13230*/  F2FP.BF16.F32.PACK_AB R140, RZ, R140 ;  /* 0x0000008cff8c723e */ /* 0x000fc400000010ff */
[----:B------:R-:W-:Y:S02]  /*13240*/  F2FP.BF16.F32.PACK_AB R141, RZ, R141 ;  /* 0x0000008dff8d723e */ /* 0x000fe400000010ff */
[----:B------:R-:W-:Y:S02]  /*13250*/  F2FP.BF16.F32.PACK_AB R142, RZ, R142 ;  /* 0x0000008eff8e723e */ /* 0x000fe400000010ff */
[----:B------:R-:W-:Y:S02]  /*13260*/  F2FP.BF16.F32.PACK_AB R143, RZ, R143 ;  /* 0x0000008fff8f723e */ /* 0x000fe400000010ff */
[----:B------:R-:W-:Y:S01]  /*13270*/  F2FP.BF16.F32.PACK_AB R144, RZ, R144 ;  /* 0x00000090ff90723e */ /* 0x000fe200000010ff */
[----:B------:R-:W-:Y:S01]  /*13280*/  @P2 STG.E.U16 desc[UR36][R4.64+0x1d0], R140 ;  /* 0x0001d08c04002986 */ /* 0x000fe2000c101524 */
[----:B------:R-:W-:-:S03]  /*13290*/  ISETP.GT.AND P2, PT, R0, 0xf1, P1 ;  /* 0x000000f10000780c */ /* 0x000fc60000f44270 */
[----:B------:R-:W-:Y:S01]  /*132a0*/  @P5 STG.E.U16 desc[UR36][R4.64+0x1d2], R141 ;  /* 0x0001d28d04005986 */ /* 0x000fe2000c101524 */
[----:B------:R-:W-:-:S03]  /*132b0*/  ISETP.GT.AND P5, PT, R0, 0xf0, P0 ;  /* 0x000000f00000780c */ /* 0x000fc600007a4270 */
[----:B------:R-:W-:Y:S01]  /*132c0*/  @P6 STG.E.U16 desc[UR36][R6.64+0x1d0], R142 ;  /* 0x0001d08e06006986 */ /* 0x000fe2000c101524 */
[----:B------:R-:W-:-:S03]  /*132d0*/  FMUL R145, R145, R2 ;  /* 0x0000000291917220 */ /* 0x000fc60000400000 */
[----:B------:R-:W-:Y:S01]  /*132e0*/  @P3 STG.E.U16 desc[UR36][R6.64+0x1d2], R143 ;  /* 0x0001d28f06003986 */ /* 0x000fe2000c101524 */
[----:B------:R-:W-:-:S03]  /*132f0*/  ISETP.GT.AND P3, PT, R0, 0xf8, P1 ;  /* 0x000000f80000780c */ /* 0x000fc60000f64270 */
[----:B------:R-:W-:Y:S01]  /*13300*/  @P4 STG.E.U16 desc[UR36][R4.64+0x1e0], R144 ;  /* 0x0001e09004004986 */ /* 0x000fe2000c101524 */
[----:B------:R-:W-:Y:S01]  /*13310*/  ISETP.GT.AND P4, PT, R0, 0xf1, P0 ;  /* 0x000000f10000780c */ /* 0x000fe20000784270 */
[-C--:B------:R-:W-:Y:S01]  /*13320*/  FMUL R146, R146, R2.reuse ;  /* 0x0000000292927220 */ /* 0x080fe20000400000 */
[C---:B------:R-:W-:Y:S01]  /*13330*/  ISETP.GT.AND P1, PT, R0.reuse, 0xf9, P1 ;  /* 0x000000f90000780c */ /* 0x040fe20000f24270 */
[-C--:B------:R-:W-:Y:S01]  /*13340*/  FMUL R147, R147, R2.reuse ;  /* 0x0000000293937220 */ /* 0x080fe20000400000 */
[----:B------:R-:W-:Y:S01]  /*13350*/  ISETP.GT.AND P6, PT, R0, 0xf8, P0 ;  /* 0x000000f80000780c */ /* 0x000fe200007c4270 */
[-C--:B------:R-:W-:Y:S01]  /*13360*/  FMUL R148, R148, R2.reuse ;  /* 0x0000000294947220 */ /* 0x080fe20000400000 */
[----:B------:R-:W-:Y:S01]  /*13370*/  FMUL R149, R149, R2 ;  /* 0x0000000295957220 */ /* 0x000fe20000400000 */
[----:B------:R-:W-:Y:S02]  /*13380*/  F2FP.BF16.F32.PACK_AB R145, RZ, R145 ;  /* 0x00000091ff91723e */ /* 0x000fe400000010ff */
[----:B------:R-:W-:-:S02]  /*13390*/  F2FP.BF16.F32.PACK_AB R146, RZ, R146 ;  /* 0x00000092ff92723e */ /* 0x000fc400000010ff */
[----:B------:R-:W-:Y:S02]  /*133a0*/  ISETP.GT.AND P0, PT, R0, 0xf9, P0 ;  /* 0x000000f90000780c */ /* 0x000fe40000704270 */
[----:B------:R-:W-:Y:S01]  /*133b0*/  F2FP.BF16.F32.PACK_AB R147, RZ, R147 ;  /* 0x00000093ff93723e */ /* 0x000fe200000010ff */
[----:B------:R-:W-:Y:S01]  /*133c0*/  FMUL R150, R150, R2 ;  /* 0x0000000296967220 */ /* 0x000fe20000400000 */
[----:B------:R-:W-:Y:S02]  /*133d0*/  F2FP.BF16.F32.PACK_AB R148, RZ, R148 ;  /* 0x00000094ff94723e */ /* 0x000fe400000010ff */
[----:B------:R-:W-:Y:S01]  /*133e0*/  F2FP.BF16.F32.PACK_AB R149, RZ, R149 ;  /* 0x00000095ff95723e */ /* 0x000fe200000010ff */
[----:B------:R-:W-:Y:S01]  /*133f0*/  FMUL R151, R151, R2 ;  /* 0x0000000297977220 */ /* 0x000fe20000400000 */
[----:B------:R-:W-:Y:S01]  /*13400*/  @P2 STG.E.U16 desc[UR36][R4.64+0x1e2], R145 ;  /* 0x0001e29104002986 */ /* 0x000fe2000c101524 */
[----:B------:R-:W-:-:S03]  /*13410*/  F2FP.BF16.F32.PACK_AB R150, RZ, R150 ;  /* 0x00000096ff96723e */ /* 0x000fc600000010ff */
[----:B------:R-:W-:Y:S01]  /*13420*/  @P5 STG.E.U16 desc[UR36][R6.64+0x1e0], R146 ;  /* 0x0001e09206005986 */ /* 0x000fe2000c101524 */
[----:B------:R-:W-:-:S03]  /*13430*/  F2FP.BF16.F32.PACK_AB R151, RZ, R151 ;  /* 0x00000097ff97723e */ /* 0x000fc600000010ff */
[----:B------:R-:W-:Y:S04]  /*13440*/  @P4 STG.E.U16 desc[UR36][R6.64+0x1e2], R147 ;  /* 0x0001e29306004986 */ /* 0x000fe8000c101524 */
[----:B------:R-:W-:Y:S04]  /*13450*/  @P3 STG.E.U16 desc[UR36][R4.64+0x1f0], R148 ;  /* 0x0001f09404003986 */ /* 0x000fe8000c101524 */
[----:B------:R0:W-:Y:S02]  /*13460*/  @P1 STG.E.U16 desc[UR36][R4.64+0x1f2], R149 ;  /* 0x0001f29504001986 */ /* 0x0001e4000c101524 */
[----:B0-----:R-:W-:-:S02]  /*13470*/  @P6 IMAD.MOV.U32 R4, RZ, RZ, R6 ;  /* 0x000000ffff046224 */ /* 0x001fc400078e0006 */
[----:B------:R-:W-:-:S05]  /*13480*/  @P6 IMAD.MOV.U32 R5, RZ, RZ, R7 ;  /* 0x000000ffff056224 */ /* 0x000fca00078e0007 */
[----:B------:R0:W-:Y:S04]  /*13490*/  @P6 STG.E.U16 desc[UR36][R4.64+0x1f0], R150 ;  /* 0x0001f09604006986 */ /* 0x0001e8000c101524 */
[----:B------:R0:W-:Y:S02]  /*134a0*/  @P0 STG.E.U16 desc[UR36][R6.64+0x1f2], R151 ;  /* 0x0001f29706000986 */ /* 0x0001e4000c101524 */
.L_x_537:
[----:B------:R-:W-:Y:S05]  /*134b0*/  BSYNC B0 ;  /* 0x0000000000007941 */ /* 0x000fea0003800000 */
.L_x_29:
[----:B0-----:R-:W2:Y:S04]  /*134c0*/  LDL.LU R5, [R1+0x200] ;  /* 0x0002000001057983 */ /* 0x001ea80000300800 */
[----:B------:R-:W2:Y:S01]  /*134d0*/  LDL.LU R4, [R1+0x204] ;  /* 0x0002040001047983 */ /* 0x000ea20000300800 */
[----:B------:R-:W-:Y:S01]  /*134e0*/  ULDC UR4, c[0x0][0xc] ;  /* 0x0000030000047ab9 */ /* 0x000fe20000000800 */
[----:B------:R-:W-:Y:S01]  /*134f0*/  ULDC UR5, c[0x0][0x10] ;  /* 0x0000040000057ab9 */ /* 0x000fe20000000800 */
[----:B-----5:R-:W2:Y:S01]  /*13500*/  LDC R3, c[0x0][0x14] ;  /* 0x00000500ff037b82 */ /* 0x020ea20000000800 */
[----:B------:R-:W-:Y:S01]  /*13510*/  UIMAD.WIDE.U32 UR4, UR4, UR5, URZ ;  /* 0x00000005040472a5 */ /* 0x000fe2000f8e003f */
[----:B----4-:R-:W-:Y:S01]  /*13520*/  PRMT R0, RZ, 0x7610, R0 ;  /* 0x00007610ff007816 */ /* 0x010fe20000000000 */
[----:B------:R-:W-:Y:S01]  /*13530*/  UMOV UR41, 0xffffffff ;  /* 0xffffffff00297882 */ /* 0x000fe20000000000 */
[----:B------:R-:W-:-:S03]  /*13540*/  UMOV UR44, 0xffffffff ;  /* 0xffffffff002c7882 */ /* 0x000fc60000000000 */
[----:B--2---:R-:W-:-:S04]  /*13550*/  IMAD.WIDE.U32 R4, R3, UR4, R4 ;  /* 0x0000000403047c25 */ /* 0x004fc8000f8e0004 */
[----:B------:R-:W-:Y:S01]  /*13560*/  IMAD R3, R3, UR5, RZ ;  /* 0x0000000503037c24 */ /* 0x000fe2000f8e02ff */
[----:B------:R-:W-:Y:S01]  /*13570*/  ULDC.64 UR4, c[0x0][0x650] ;  /* 0x0001940000047ab9 */ /* 0x000fe20000000a00 */
[----:B------:R-:W-:Y:S01]  /*13580*/  IMAD.MOV.U32 R7, RZ, RZ, R4 ;  /* 0x000000ffff077224 */ /* 0x000fe200078e0004 */
[----:B------:R-:W-:Y:S01]  /*13590*/  ISETP.GE.U32.AND P0, PT, R4, UR4, PT ;  /* 0x0000000404007c0c */ /* 0x000fe2000bf06070 */
[----:B------:R-:W-:-:S05]  /*135a0*/  IMAD.IADD R6, R5, 0x1, R3 ;  /* 0x0000000105067824 */ /* 0x000fca00078e0203 */
[----:B------:R0:W-:Y:S01]  /*135b0*/  STL [R1+0x200], R6 ;  /* 0x0002000601007387 */ /* 0x0001e20000100800 */
[----:B------:R-:W-:-:S03]  /*135c0*/  ISETP.GE.U32.AND.EX P0, PT, R6, UR5, PT, P0 ;  /* 0x0000000506007c0c */ /* 0x000fc6000bf06100 */
[----:B------:R0:W-:Y:S10]  /*135d0*/  STL [R1+0x204], R7 ;  /* 0x0002040701007387 */ /* 0x0001f40000100800 */
[----:B0-----:R-:W-:Y:S05]  /*135e0*/  @P0 BRA `(.L_x_538) ;  /* 0x0000000400880947 */ /* 0x001fea0003800000 */
[----:B------:R-:W0:Y:S01]  /*135f0*/  S2UR UR6, SR_CTAID.X ;  /* 0x00000000000679c3 */ /* 0x000e220000002500 */
[----:B------:R-:W-:Y:S01]  /*13600*/  ULDC.64 UR12, c[0x0][0x628] ;  /* 0x00018a00000c7ab9 */ /* 0x000fe20000000a00 */
[----:B------:R-:W-:Y:S01]  /*13610*/  ULDC UR4, c[0x0][0x150] ;  /* 0x0000540000047ab9 */ /* 0x000fe20000000800 */
[----:B------:R-:W-:Y:S01]  /*13620*/  ISETP.NE.U32.AND P0, PT, RZ, UR12, PT ;  /* 0x0000000cff007c0c */ /* 0x000fe2000bf05070 */
[----:B------:R-:W-:Y:S01]  /*13630*/  ULDC UR15, c[0x0][0x630] ;  /* 0x00018c00000f7ab9 */ /* 0x000fe20000000800 */
[C---:B------:R-:W-:Y:S01]  /*13640*/  R2UR UR16, R7.reuse ;  /* 0x00000000071072ca */ /* 0x040fe200000e0000 */
[----:B------:R-:W-:Y:S01]  /*13650*/  ULDC UR19, c[0x0][0x154] ;  /* 0x0000550000137ab9 */ /* 0x000fe20000000800 */
[----:B------:R-:W-:Y:S01]  /*13660*/  ISETP.NE.AND.EX P0, PT, RZ, UR13, PT, P0 ;  /* 0x0000000dff007c0c */ /* 0x000fe2000bf05300 */
[----:B------:R-:W2:Y:S01]  /*13670*/  S2UR UR18, SR_CTAID.Y ;  /* 0x00000000001279c3 */ /* 0x000ea20000002600 */
[----:B------:R-:W-:Y:S02]  /*13680*/  R2UR UR17, R6 ;  /* 0x00000000061172ca */ /* 0x000fe400000e0000 */
[----:B------:R-:W-:-:S02]  /*13690*/  R2UR UR10, R7 ;  /* 0x00000000070a72ca */ /* 0x000fc400000e0000 */
[----:B------:R-:W-:Y:S02]  /*136a0*/  R2UR UR11, R6 ;  /* 0x00000000060b72ca */ /* 0x000fe400000e0000 */
[----:B0-----:R-:W-:-:S05]  /*136b0*/  I2FP.F32.U32 R0, UR6 ;  /* 0x0000000600007c45 */ /* 0x001fca0008201000 */
[----:B------:R-:W-:-:S04]  /*136c0*/  FMUL R0, R0, UR4 ;  /* 0x0000000400007c20 */ /* 0x000fc80008400000 */
[----:B------:R0:W4:Y:S01]  /*136d0*/  F2I.U32.TRUNC.NTZ R3, R0 ;  /* 0x0000000000037305 */ /* 0x000122000020f000 */
[----:B--2---:R-:W-:Y:S05]  /*136e0*/  @!P0 BRA `(.L_x_539) ;  /* 0x0000000000308947 */ /* 0x004fea0003800000 */
        /* <DEDUP_REMOVED lines=12> */
.L_x_539:
[----:B------:R-:W-:Y:S01]  /*137b0*/  USHF.R.U64 UR44, UR10, UR15, UR11 ;  /* 0x0000000f0a2c7299 */ /* 0x000fe2000800120b */
[----:B0-----:R-:W-:Y:S01]  /*137c0*/  I2FP.F32.U32 R0, UR18 ;  /* 0x0000001200007c45 */ /* 0x001fe20008201000 */
[----:B------:R-:W-:Y:S02]  /*137d0*/  USHF.R.U32.HI UR4, URZ, UR15, UR11 ;  /* 0x0000000f3f047299 */ /* 0x000fe4000801160b */
        /* <DEDUP_REMOVED lines=8> */
[----:B------:R-:W-:Y:S01]  /*13860*/  UIMAD.WIDE.U32 UR8, UR10, UR12, UR8 ;  /* 0x0000000c0a0872a5 */ /* 0x000fe2000f8e0008 */
[----:B----4-:R-:W-:Y:S01]  /*13870*/  R2UR UR12, R3 ;  /* 0x00000000030c72ca */ /* 0x010fe200000e0000 */
[----:B------:R-:W-:Y:S01]  /*13880*/  UIMAD UR10, UR10, UR13, UR4 ;  /* 0x0000000d0a0a72a4 */ /* 0x000fe2000f8e0204 */
[----:B------:R-:W-:Y:S01]  /*13890*/  ULDC UR11, c[0x0][0x618] ;  /* 0x00018600000b7ab9 */ /* 0x000fe20000000800 */
[----:B------:R-:W-:Y:S02]  /*138a0*/  ULDC UR21, c[0x0][0x658] ;  /* 0x0001960000157ab9 */ /* 0x000fe40000000800 */
[----:B------:R-:W-:Y:S01]  /*138b0*/  UIADD3 UR9, UR9, UR10, URZ ;  /* 0x0000000a09097290 */ /* 0x000fe2000fffe03f */
[----:B------:R-:W-:Y:S01]  /*138c0*/  UMOV UR15, 0xffffffff ;  /* 0xffffffff000f7882 */ /* 0x000fe20000000000 */
[----:B------:R-:W-:Y:S01]  /*138d0*/  ULDC.64 UR4, c[0x0][0x640] ;  /* 0x0001900000047ab9 */ /* 0x000fe20000000a00 */
[----:B------:R-:W-:Y:S01]  /*138e0*/  USHF.L.U32 UR15, UR15, UR21, URZ ;  /* 0x000000150f0f7299 */ /* 0x000fe2000800063f */
[----:B------:R-:W-:Y:S01]  /*138f0*/  ISETP.NE.U32.AND P0, PT, RZ, UR4, PT ;  /* 0x00000004ff007c0c */ /* 0x000fe2000bf05070 */
[----:B------:R-:W-:-:S02]  /*13900*/  USHF.R.U64 UR16, UR8, UR11, UR9 ;  /* 0x0000000b08107299 */ /* 0x000fc40008001209 */
[----:B------:R-:W-:Y:S01]  /*13910*/  USHF.R.U32.HI UR8, URZ, UR11, UR9 ;  /* 0x0000000b3f087299 */ /* 0x000fe20008011609 */
[----:B0-----:R-:W-:Y:S01]  /*13920*/  R2UR UR14, R0 ;  /* 0x00000000000e72ca */ /* 0x001fe200000e0000 */
[----:B------:R-:W-:Y:S01]  /*13930*/  ULDC UR17, c[0x0][0x608] ;  /* 0x0001820000117ab9 */ /* 0x000fe20000000800 */
[----:B------:R-:W-:Y:S01]  /*13940*/  ULOP3.LUT UR42, URZ, UR15, URZ, 0x33, !UPT ;  /* 0x0000000f3f2a7292 */ /* 0x000fe2000f8e333f */
[----:B------:R-:W-:Y:S01]  /*13950*/  ISETP.NE.AND.EX P0, PT, RZ, UR5, PT, P0 ;  /* 0x00000005ff007c0c */ /* 0x000fe2000bf05300 */
[----:B------:R-:W-:Y:S02]  /*13960*/  USHF.R.U64 UR15, UR16, UR17, UR8 ;  /* 0x00000011100f7299 */ /* 0x000fe40008001208 */
[----:B------:R-:W-:Y:S02]  /*13970*/  USHF.R.U32.HI UR8, URZ, UR17, UR8 ;  /* 0x000000113f087299 */ /* 0x000fe40008011608 */
[----:B------:R-:W-:Y:S02]  /*13980*/  UIADD3 UR12, -UR12, URZ, URZ ;  /* 0x0000003f0c0c7290 */ /* 0x000fe4000fffe13f */
[----:B------:R-:W-:Y:S01]  /*13990*/  USHF.R.U64 UR17, UR15, UR21, UR8 ;  /* 0x000000150f117299 */ /* 0x000fe20008001208 */
[----:B------:R-:W-:Y:S01]  /*139a0*/  UMOV UR19, 0x1 ;  /* 0x0000000100137882 */ /* 0x000fe20000000000 */
[----:B------:R-:W-:Y:S01]  /*139b0*/  ULDC UR13, c[0x0][0x144] ;  /* 0x00005100000d7ab9 */ /* 0x000fe20000000800 */
[----:B------:R-:W-:Y:S01]  /*139c0*/  ULDC UR7, c[0x0][0x600] ;  /* 0x0001800000077ab9 */ /* 0x000fe20000000800 */
[----:B------:R-:W-:-:S02]  /*139d0*/  USHF.L.U32 UR24, UR19, UR21, URZ ;  /* 0x0000001513187299 */ /* 0x000fc4000800063f */
[----:B------:R-:W-:Y:S02]  /*139e0*/  USHF.R.U32.HI UR8, URZ, UR21, UR8 ;  /* 0x000000153f087299 */ /* 0x000fe40008011608 */
[----:B------:R-:W-:Y:S02]  /*139f0*/  UIMAD UR21, UR13, UR12, UR6 ;  /* 0x0000000c0d1572a4 */ /* 0x000fe4000f8e0206 */
[----:B------:R-:W-:Y:S02]  /*13a00*/  UIADD3 UR20, UR7, -0x1, URZ ;  /* 0xffffffff07147890 */ /* 0x000fe4000fffe03f */
[----:B------:R-:W-:Y:S01]  /*13a10*/  UIADD3 UR19, -UR14, URZ, URZ ;  /* 0x0000003f0e137290 */ /* 0x000fe2000fffe13f */
        /* <DEDUP_REMOVED lines=17> */
.L_x_540:
[----:B------:R-:W-:Y:S01]  /*13b30*/  UISETP.NE.AND UP0, UPT, UR46, URZ, UPT ;  /* 0x0000003f2e00728c */ /* 0x000fe2000bf05270 */
[----:B------:R-:W-:Y:S01]  /*13b40*/  IMAD.MOV.U32 R0, RZ, RZ, 0x1 ;  /* 0x00000001ff007424 */ /* 0x000fe200078e00ff */
[----:B------:R-:W-:Y:S02]  /*13b50*/  USHF.R.U64 UR4, UR6, UR22, UR8 ;  /* 0x0000001606047299 */ /* 0x000fe40008001208 */
[----:B------:R-:W-:Y:S02]  /*13b60*/  ULOP3.LUT UR42, UR15, UR42, URZ, 0xc0, !UPT ;  /* 0x0000002a0f2a7292 */ /* 0x000fe4000f8ec03f */
[----:B------:R-:W-:Y:S02]  /*13b70*/  UIADD3 UR5, -UR4, URZ, URZ ;  /* 0x0000003f04057290 */ /* 0x000fe4000fffe13f */
[----:B------:R-:W-:Y:S02]  /*13b80*/  UIMAD UR42, UR24, UR4, UR42 ;  /* 0x00000004182a72a4 */ /* 0x000fe4000f8e022a */
[----:B------:R-:W-:-:S02]  /*13b90*/  ULOP3.LUT UR16, UR16, UR20, URZ, 0xc0, !UPT ;  /* 0x0000001410107292 */ /* 0x000fc4000f8ec03f */
[----:B------:R-:W-:Y:S02]  /*13ba0*/  @UP0 UIMAD UR21, UR25, UR19, UR18 ;  /* 0x00000013191502a4 */ /* 0x000fe4000f8e0212 */
[----:B------:R-:W-:-:S03]  /*13bb0*/  UIMAD UR4, UR5, UR23, UR17 ;  /* 0x00000017050472a4 */ /* 0x000fc6000f8e0211 */
[----:B------:R-:W-:Y:S01]  /*13bc0*/  ULDC UR5, c[0x0][0x610] ;  /* 0x0001840000057ab9 */ /* 0x000fe20000000800 */
[----:B------:R-:W-:Y:S02]  /*13bd0*/  UIMAD UR4, UR4, UR7, UR16 ;  /* 0x00000007040472a4 */ /* 0x000fe4000f8e0210 */
[----:B------:R-:W-:-:S04]  /*13be0*/  UIMAD UR42, UR42, UR5, UR21 ;  /* 0x000000052a2a72a4 */ /* 0x000fc8000f8e0215 */
[----:B------:R-:W-:Y:S02]  /*13bf0*/  USEL UR41, UR4, UR42, !UP0 ;  /* 0x0000002a04297287 */ /* 0x000fe4000c000000 */
[----:B------:R-:W-:-:S12]  /*13c00*/  USEL UR42, UR42, UR4, !UP0 ;  /* 0x000000042a2a7287 */ /* 0x000fd8000c000000 */
.L_x_538:
[----:B------:R-:W-:-:S13]  /*13c10*/  LOP3.LUT P0, RZ, R0, 0xff, RZ, 0xc0, !PT ;  /* 0x000000ff00ff7812 */ /* 0x000fda000780c0ff */
[----:B------:R-:W-:Y:S05]  /*13c20*/  @P0 BRA `(.L_x_541) ;  /* 0xfffffed400940947 */ /* 0x000fea000383ffff */
[----:B------:R-:W-:Y:S05]  /*13c30*/  EXIT ;  /* 0x000000000000794d */ /* 0x000fea0003800000 */
.L_x_4:
[----:B------:R-:W2:Y:S01]  /*13c40*/  LDL R5, [R1+0x204] ;  /* 0x0002040001057983 */ /* 0x000ea20000100800 */
[----:B------:R-:W-:-:S03]  /*13c50*/  ULDC.64 UR8, c[0x0][0x650] ;  /* 0x0001940000087ab9 */ /* 0x000fc60000000a00 */
[----:B------:R-:W3:Y:S01]  /*13c60*/  LDL R4, [R1+0x200] ;  /* 0x0002000001047983 */ /* 0x000ee20000100800 */
[----:B------:R-:W-:Y:S01]  /*13c70*/  PRMT R0, RZ, 0x7610, R0 ;  /* 0x00007610ff007816 */ /* 0x000fe20000000000 */
[----:B------:R-:W-:Y:S02]  /*13c80*/  IMAD.MOV.U32 R3, RZ, RZ, -0x1 ;  /* 0xffffffffff037424 */ /* 0x000fe400078e00ff */
[----:B------:R-:W-:Y:S02]  /*13c90*/  IMAD.MOV.U32 R2, RZ, RZ, -0x1 ;  /* 0xffffffffff027424 */ /* 0x000fe400078e00ff */
[----:B------:R-:W-:Y:S01]  /*13ca0*/  IMAD.MOV.U32 R9, RZ, RZ, -0x1 ;  /* 0xffffffffff097424 */ /* 0x000fe200078e00ff */
[----:B--2---:R-:W-:-:S04]  /*13cb0*/  ISETP.GE.U32.AND P0, PT, R5, UR8, PT ;  /* 0x0000000805007c0c */ /* 0x004fc8000bf06070 */
[----:B---3--:R-:W-:-:S13]  /*13cc0*/  ISETP.GE.U32.AND.EX P0, PT, R4, UR9, PT, P0 ;  /* 0x0000000904007c0c */ /* 0x008fda000bf06100 */
[----:B------:R-:W-:Y:S05]  /*13cd0*/  @P0 BRA `(.L_x_542) ;  /* 0x00000004008c0947 */ /* 0x000fea0003800000 */
[----:B------:R-:W-:Y:S01]  /*13ce0*/  I2FP.F32.U32 R0, UR4 ;  /* 0x0000000400007c45 */ /* 0x000fe20008201000 */
[----:B0-----:R-:W-:Y:S01]  /*13cf0*/  ULDC.64 UR16, c[0x0][0x628] ;  /* 0x00018a0000107ab9 */ /* 0x001fe20000000a00 */
        /* <DEDUP_REMOVED lines=24> */
.L_x_543:
        /* <DEDUP_REMOVED lines=24> */
[----:B------:R-:W-:Y:S01]  /*14000*/  UMOV UR19, 0x1 ;  /* 0x0000000100137882 */ /* 0x000fe20000000000 */
[----:B------:R-:W-:Y:S01]  /*14010*/  ULDC UR20, c[0x0][0x608] ;  /* 0x0001820000147ab9 */ /* 0x000fe20000000800 */
[----:B------:R-:W-:Y:S01]  /*14020*/  USHF.L.U32 UR26, UR19, UR23, URZ ;  /* 0x00000017131a7299 */ /* 0x000fe2000800063f */
[----:B------:R-:W-:Y:S01]  /*14030*/  ISETP.NE.AND.EX P0, PT, RZ, UR9, PT, P0 ;  /* 0x00000009ff007c0c */ /* 0x000fe2000bf05300 */
[----:B------:R-:W-:Y:S02]  /*14040*/  USHF.R.U64 UR19, UR18, UR20, UR11 ;  /* 0x0000001412137299 */ /* 0x000fe4000800120b */
[----:B------:R-:W-:Y:S02]  /*14050*/  USHF.R.U32.HI UR11, URZ, UR20, UR11 ;  /* 0x000000143f0b7299 */ /* 0x000fe4000801160b */
[----:B------:R-:W-:-:S02]  /*14060*/  UIADD3 UR15, -UR15, URZ, URZ ;  /* 0x0000003f0f0f7290 */ /* 0x000fc4000fffe13f */
[----:B------:R-:W-:Y:S01]  /*14070*/  USHF.R.U64 UR20, UR19, UR23, UR11 ;  /* 0x0000001713147299 */ /* 0x000fe2000800120b */
[----:B------:R-:W-:Y:S01]  /*14080*/  ULDC UR16, c[0x0][0x144] ;  /* 0x0000510000107ab9 */ /* 0x000fe20000000800 */
[----:B------:R-:W-:Y:S01]  /*14090*/  ULDC UR6, c[0x0][0x600] ;  /* 0x0001800000067ab9 */ /* 0x000fe20000000800 */
[----:B------:R-:W-:Y:S02]  /*140a0*/  USHF.R.U32.HI UR11, URZ, UR23, UR11 ;  /* 0x000000173f0b7299 */ /* 0x000fe4000801160b */
[----:B------:R-:W-:Y:S02]  /*140b0*/  UIMAD UR23, UR16, UR15, UR4 ;  /* 0x0000000f101772a4 */ /* 0x000fe4000f8e0204 */
[----:B------:R-:W-:Y:S02]  /*140c0*/  UIADD3 UR22, UR6, -0x1, URZ ;  /* 0xffffffff06167890 */ /* 0x000fe4000fffe03f */
[----:B------:R-:W-:Y:S02]  /*140d0*/  ULOP3.LUT UR27, URZ, UR13, URZ, 0x33, !UPT ;  /* 0x0000000d3f1b7292 */ /* 0x000fe4000f8e333f */
        /* <DEDUP_REMOVED lines=18> */
.L_x_544:
[----:B------:R-:W-:Y:S01]  /*14200*/  UISETP.NE.AND UP0, UPT, UR46, URZ, UPT ;  /* 0x0000003f2e00728c */ /* 0x000fe2000bf05270 */
[----:B------:R-:W-:Y:S01]  /*14210*/  IMAD.MOV.U32 R0, RZ, RZ, 0x1 ;  /* 0x00000001ff007424 */ /* 0x000fe200078e00ff */
[----:B------:R-:W-:Y:S01]  /*14220*/  USHF.R.U64 UR8, UR4, UR24, UR11 ;  /* 0x0000001804087299 */ /* 0x000fe2000800120b */
[----:B------:R-:W-:Y:S01]  /*14230*/  IMAD.U32 R9, RZ, RZ, UR5 ;  /* 0x00000005ff097e24 */ /* 0x000fe2000f8e00ff */
[----:B------:R-:W-:Y:S02]  /*14240*/  ULOP3.LUT UR4, UR19, UR27, URZ, 0xc0, !UPT ;  /* 0x0000001b13047292 */ /* 0x000fe4000f8ec03f */
[----:B------:R-:W-:Y:S02]  /*14250*/  ULOP3.LUT UR18, UR18, UR22, URZ, 0xc0, !UPT ;  /* 0x0000001612127292 */ /* 0x000fe4000f8ec03f */
[----:B------:R-:W-:-:S03]  /*14260*/  UIMAD UR4, UR26, UR8, UR4 ;  /* 0x000000081a0472a4 */ /* 0x000fc6000f8e0204 */
[----:B------:R-:W-:Y:S02]  /*14270*/  @UP0 UIMAD UR23, UR28, UR21, UR7 ;  /* 0x000000151c1702a4 */ /* 0x000fe4000f8e0207 */
[----:B------:R-:W-:-:S03]  /*14280*/  UIADD3 UR7, -UR8, URZ, URZ ;  /* 0x0000003f08077290 */ /* 0x000fc6000fffe13f */
[----:B------:R-:W-:Y:S01]  /*14290*/  ULDC UR8, c[0x0][0x610] ;  /* 0x0001840000087ab9 */ /* 0x000fe20000000800 */
[----:B------:R-:W-:Y:S02]  /*142a0*/  UIMAD UR7, UR7, UR25, UR20 ;  /* 0x00000019070772a4 */ /* 0x000fe4000f8e0214 */
[----:B------:R-:W-:Y:S02]  /*142b0*/  UIMAD UR4, UR4, UR8, UR23 ;  /* 0x00000008040472a4 */ /* 0x000fe4000f8e0217 */
[----:B------:R-:W-:-:S04]  /*142c0*/  UIMAD UR7, UR7, UR6, UR18 ;  /* 0x00000006070772a4 */ /* 0x000fc8000f8e0212 */
[----:B------:R-:W-:Y:S02]  /*142d0*/  USEL UR6, UR7, UR4, !UP0 ;  /* 0x0000000407067287 */ /* 0x000fe4000c000000 */
[----:B------:R-:W-:-:S04]  /*142e0*/  USEL UR4, UR4, UR7, !UP0 ;  /* 0x0000000704047287 */ /* 0x000fc8000c000000 */
[----:B------:R-:W-:Y:S02]  /*142f0*/  IMAD.U32 R2, RZ, RZ, UR6 ;  /* 0x00000006ff027e24 */ /* 0x000fe4000f8e00ff */
[----:B------:R-:W-:-:S07]  /*14300*/  IMAD.U32 R3, RZ, RZ, UR4 ;  /* 0x00000004ff037e24 */ /* 0x000fce000f8e00ff */
.L_x_542:
[----:B------:R-:W-:-:S08]  /*14310*/  NOP ;  /* 0x0000000000007918 */ /* 0x000fd00000000000 */
[----:B0-----:R-:W0:-:S00]  /*14320*/  USETMAXREG.DEALLOC.CTAPOOL 0x18 ;  /* 0x00000018000079c8 */ /* 0x001e0000080e0500 */
[----:B------:R-:W-:-:S13]  /*14330*/  ISETP.NE.AND P0, PT, RZ, UR10, PT ;  /* 0x0000000aff007c0c */ /* 0x000fda000bf05270 */
[----:B------:R-:W-:Y:S05]  /*14340*/  @P0 EXIT ;  /* 0x000000000000094d */ /* 0x000fea0003800000 */
[----:B0-----:R-:W-:Y:S01]  /*14350*/  LOP3.LUT P0, RZ, R0, 0xff, RZ, 0xc0, !PT ;  /* 0x000000ff00ff7812 */ /* 0x001fe2000780c0ff */
[----:B------:R-:W-:Y:S02]  /*14360*/  IMAD.MOV.U32 R0, RZ, RZ, 0x1 ;  /* 0x00000001ff007424 */ /* 0x000fe400078e00ff */
[----:B------:R-:W-:-:S10]  /*14370*/  IMAD.MOV.U32 R6, RZ, RZ, RZ ;  /* 0x000000ffff067224 */ /* 0x000fd400078e00ff */
[----:B------:R-:W-:Y:S05]  /*14380*/  @!P0 BRA `(.L_x_545) ;  /* 0x0000000c00608947 */ /* 0x000fea0003800000 */
[----:B------:R-:W0:Y:S01]  /*14390*/  S2R R4, SR_TID.X ;  /* 0x0000000000047919 */ /* 0x000e220000002100 */
[----:B------:R-:W-:Y:S01]  /*143a0*/  ULDC UR4, c[0x0][0x28c] ;  /* 0x0000a30000047ab9 */ /* 0x000fe20000000800 */
[----:B------:R-:W-:Y:S01]  /*143b0*/  ULDC UR6, c[0x0][0x658] ;  /* 0x0001960000067ab9 */ /* 0x000fe20000000800 */
[----:B------:R-:W-:Y:S01]  /*143c0*/  UIADD3 UR10, UR4, 0xf, URZ ;  /* 0x0000000f040a7890 */ /* 0x000fe2000fffe03f */
[----:B------:R-:W-:Y:S01]  /*143d0*/  BSSY B0, `(.L_x_545) ;  /* 0x00000d3000007945 */ /* 0x000fe20003800000 */
[----:B------:R-:W-:Y:S01]  /*143e0*/  UMOV UR7, 0xffffffff ;  /* 0xffffffff00077882 */ /* 0x000fe20000000000 */
[----:B------:R-:W-:Y:S01]  /*143f0*/  ULDC UR5, c[0x0][0x600] ;  /* 0x0001800000057ab9 */ /* 0x000fe20000000800 */
[----:B------:R-:W-:Y:S01]  /*14400*/  UMOV UR9, 0x1 ;  /* 0x0000000100097882 */ /* 0x000fe20000000000 */
[----:B------:R-:W-:Y:S01]  /*14410*/  USHF.L.U32 UR7, UR7, UR6, URZ ;  /* 0x0000000607077299 */ /* 0x000fe2000800063f */
[----:B------:R-:W-:Y:S01]  /*14420*/  IMAD.MOV.U32 R8, RZ, RZ, 0x1 ;  /* 0x00000001ff087424 */ /* 0x000fe200078e00ff */
[----:B------:R-:W-:Y:S01]  /*14430*/  UIADD3 UR4, UR5, -0x1, URZ ;  /* 0xffffffff05047890 */ /* 0x000fe2000fffe03f */
[----:B------:R-:W-:Y:S01]  /*14440*/  IMAD.MOV.U32 R0, RZ, RZ, 0x1 ;  /* 0x00000001ff007424 */ /* 0x000fe200078e00ff */
[----:B------:R-:W-:Y:S01]  /*14450*/  USHF.R.S32.HI UR11, URZ, 0x1f, UR10 ;  /* 0x0000001f3f0b7899 */ /* 0x000fe2000801140a */
[----:B------:R-:W-:Y:S01]  /*14460*/  IMAD.MOV.U32 R6, RZ, RZ, RZ ;  /* 0x000000ffff067224 */ /* 0x000fe200078e00ff */
[----:B------:R-:W-:Y:S01]  /*14470*/  ULDC UR8, c[0x0][0xc] ;  /* 0x0000030000087ab9 */ /* 0x000fe20000000800 */
[----:B------:R-:W-:-:S02]  /*14480*/  USHF.L.U32 UR5, UR9, UR6, URZ ;  /* 0x0000000609057299 */ /* 0x000fc4000800063f */
[----:B------:R-:W-:Y:S01]  /*14490*/  ULEA.HI UR11, UR11, UR10, URZ, 0x4 ;  /* 0x0000000a0b0b7291 */ /* 0x000fe2000f8f203f */
[----:B------:R-:W-:Y:S01]  /*144a0*/  ULDC UR9, c[0x0][0x10] ;  /* 0x0000040000097ab9 */ /* 0x000fe20000000800 */
[----:B------:R-:W-:Y:S02]  /*144b0*/  ULOP3.LUT UR6, URZ, UR7, URZ, 0x33, !UPT ;  /* 0x000000073f067292 */ /* 0x000fe4000f8e333f */
[----:B------:R-:W-:Y:S01]  /*144c0*/  UIMAD.WIDE.U32 UR8, UR8, UR9, URZ ;  /* 0x00000009080872a5 */ /* 0x000fe2000f8e003f */
[----:B------:R-:W-:Y:S01]  /*144d0*/  ULDC UR7, c[0x0][0x14] ;  /* 0x0000050000077ab9 */ /* 0x000fe20000000800 */
[----:B------:R-:W-:Y:S02]  /*144e0*/  USHF.R.S32.HI UR18, URZ, 0x4, UR11 ;  /* 0x000000043f127899 */ /* 0x000fe4000801140b */
[----:B------:R-:W-:Y:S02]  /*144f0*/  UIMAD.WIDE.U32 UR20, UR8, UR7, URZ ;  /* 0x00000007081472a5 */ /* 0x000fe4000f8e003f */
[----:B------:R-:W-:-:S02]  /*14500*/  UIMAD UR13, UR9, UR7, URZ ;  /* 0x00000007090d72a4 */ /* 0x000fc4000f8e023f */
[----:B------:R-:W-:Y:S01]  /*14510*/  ULOP3.LUT UR24, UR40, 0x2, URZ, 0xfc, !UPT ;  /* 0x0000000228187892 */ /* 0x000fe2000f8efc3f */
[C---:B0-----:R-:W-:Y:S01]  /*14520*/  LOP3.LUT P2, RZ, R4.reuse, 0x7f, RZ, 0xc0, !PT ;  /* 0x0000007f04ff7812 */ /* 0x041fe2000784c0ff */
[----:B------:R-:W-:Y:S01]  /*14530*/  UIADD3 UR13, UR21, UR13, URZ ;  /* 0x0000000d150d7290 */ /* 0x000fe2000fffe03f */
[----:B------:R-:W-:Y:S01]  /*14540*/  LOP3.LUT P0, RZ, R4, 0x1f, RZ, 0xc0, !PT ;  /* 0x0000001f04ff7812 */ /* 0x000fe2000780c0ff */
[----:B------:R-:W-:Y:S01]  /*14550*/  UIADD3 UR25, UR18, 0x1, URZ ;  /* 0x0000000112197890 */ /* 0x000fe2000fffe03f */
[----:B------:R-:W-:Y:S02]  /*14560*/  ULDC.64 UR22, c[0x0][0x198] ;  /* 0x0000660000167ab9 */ /* 0x000fe40000000a00 */
[----:B------:R-:W-:-:S13]  /*14570*/  PLOP3.LUT P0, PT, P0, P2, PT, 0x8a, 0x0 ;  /* 0x000000000000781c */ /* 0x000fda0000705172 */
.L_x_557:
[----:B------:R-:W-:-:S03]  /*14580*/  UMOV UR7, 0xffffffff ;  /* 0xffffffff00077882 */ /* 0x000fc60000000000 */
[----:B------:R-:W-:Y:S05]  /*14590*/  BRA.DIV UR7, `(.L_x_546) ;  /* 0x0000001607347947 */ /* 0x000fea000b800000 */
[----:B------:R-:W-:-:S13]  /*145a0*/  ELECT P6, URZ, PT ;  /* 0x00000000003f782f */ /* 0x000fda00038c0000 */
.L_x_578:
[----:B------:R-:W0:Y:S01]  /*145b0*/  LDC R4, c[0x0][0x28c] ;  /* 0x0000a300ff047b82 */ /* 0x000e220000000800 */
[----:B------:R-:W-:Y:S01]  /*145c0*/  BSSY B1, `(.L_x_547) ;  /* 0x0000035000017945 */ /* 0x000fe20003800000 */
[----:B0-----:R-:W-:-:S13]  /*145d0*/  ISETP.LT.OR P6, PT, R4, 0x1, !P6 ;  /* 0x000000010400780c */ /* 0x001fda00077c1670 */
[----:B------:R-:W-:Y:S05]  /*145e0*/  @P6 BRA `(.L_x_548) ;  /* 0x0000000000c86947 */ /* 0x000fea0003800000 */
[----:B------:R-:W-:Y:S02]  /*145f0*/  IMAD.SHL.U32 R11, R3, 0x100, RZ ;  /* 0x00000100030b7824 */ /* 0x000fe400078e00ff */
[----:B------:R-:W-:Y:S02]  /*14600*/  IMAD.SHL.U32 R2, R2, 0x100, RZ ;  /* 0x0000010002027824 */ /* 0x000fe400078e00ff */
[----:B------:R-:W-:Y:S02]  /*14610*/  IMAD.MOV.U32 R12, RZ, RZ, RZ ;  /* 0x000000ffff0c7224 */ /* 0x000fe400078e00ff */
[----:B------:R-:W-:Y:S02]  /*14620*/  IMAD.U32 R14, RZ, RZ, UR25 ;  /* 0x00000019ff0e7e24 */ /* 0x000fe4000f8e00ff */
[----:B------:R-:W-:Y:S02]  /*14630*/  IMAD.MOV.U32 R3, RZ, RZ, R0 ;  /* 0x000000ffff037224 */ /* 0x000fe400078e0000 */
[----:B------:R-:W-:-:S07]  /*14640*/  IMAD.MOV.U32 R4, RZ, RZ, R6 ;  /* 0x000000ffff047224 */ /* 0x000fce00078e0006 */
.L_x_552:
[----:B------:R-:W0:Y:S01]  /*14650*/  S2R R10, SR_CgaCtaId ;  /* 0x00000000000a7919 */ /* 0x000e220000008800 */
[----:B------:R-:W-:Y:S01]  /*14660*/  MOV R5, 0x400 ;  /* 0x0000040000057802 */ /* 0x000fe20000000f00 */
[----:B------:R-:W1:Y:S03]  /*14670*/  @!P2 LDC R7, c[0x0][0x500] ;  /* 0x00014000ff07ab82 */ /* 0x000e660000000800 */
[----:B0-----:R-:W-:Y:S02]  /*14680*/  LEA R13, R10, R5, 0x18 ;  /* 0x000000050a0d7211 */ /* 0x001fe400078ec0ff */
[----:B------:R-:W-:-:S03]  /*14690*/  SHF.L.U32 R5, R3, 0x1f, RZ ;  /* 0x0000001f03057819 */ /* 0x000fc600000006ff */
[----:B------:R-:W-:-:S04]  /*146a0*/  IMAD R10, R4, 0x8, R13 ;  /* 0x00000008040a7824 */ /* 0x000fc800078e020d */
[----:B------:R-:W0:Y:S02]  /*146b0*/  SYNCS.PHASECHK.TRANS64.TRYWAIT P1, [R10+URZ+0x70], R5 ;  /* 0x000070050a0075a7 */ /* 0x000e24000802017f */
[----:B01----:R-:W-:Y:S05]  /*146c0*/  @!P1 BRA `(.L_x_549) ;  /* 0x0000001400089947 */ /* 0x003fea0003800000 */
.L_x_579:
[----:B------:R-:W-:Y:S01]  /*146d0*/  UPRMT UR7, UR24, 0x9910, URZ ;  /* 0x0000991018077896 */ /* 0x000fe2000800003f */
[----:B------:R1:W-:Y:S03]  /*146e0*/  @!P2 SYNCS.ARRIVE.TRANS64 RZ, [R10+URZ], R7 ;  /* 0x000000070affa9a7 */ /* 0x0003e6000800003f */
[----:B------:R-:W-:-:S06]  /*146f0*/  UISETP.NE.AND UP0, UPT, UR7, 0x2, UPT ;  /* 0x000000020700788c */ /* 0x000fcc000bf05270 */
[----:B------:R-:W-:-:S13]  /*14700*/  PLOP3.LUT P1, PT, PT, PT, UP0, 0x80, 0x0 ;  /* 0x000000000000781c */ /* 0x000fda0003f2f008 */
[----:B-1----:R-:W-:Y:S05]  /*14710*/  @P1 BRA `(.L_x_550) ;  /* 0x0000000000041947 */ /* 0x002fea0003800000 */
[----:B------:R-:W-:Y:S01]  /*14720*/  BPT.TRAP 0x1 ;  /* 0x000000040000795c */ /* 0x000fe20000300000 */
.L_x_550:
[----:B------:R-:W-:Y:S05]  /*14730*/  @P0 BRA `(.L_x_551) ;  /* 0x0000000000040947 */ /* 0x000fea0003800000 */
[----:B------:R-:W-:Y:S01]  /*14740*/  BPT.TRAP 0x1 ;  /* 0x000000040000795c */ /* 0x000fe20000300000 */
.L_x_551:
[----:B------:R-:W-:Y:S01]  /*14750*/  IMAD R13, R4, 0x2000, R13 ;  /* 0x00002000040d7824 */ /* 0x000fe200078e020d */
[----:B------:R-:W-:Y:S01]  /*14760*/  R2UR UR9, R10 ;  /* 0x000000000a0972ca */ /* 0x000fe200000e0000 */
[----:B------:R-:W-:Y:S01]  /*14770*/  VIADD R14, R14, 0xffffffff ;  /* 0xffffffff0e0e7836 */ /* 0x000fe20000000000 */
[----:B------:R-:W-:Y:S01]  /*14780*/  UIADD3 UR14, UP0, UR22, 0xf0, URZ ;  /* 0x000000f0160e7890 */ /* 0x000fe2000ff1e03f */
[----:B------:R-:W-:Y:S01]  /*14790*/  R2UR UR11, R11 ;  /* 0x000000000b0b72ca */ /* 0x000fe200000e0000 */
[----:B------:R-:W-:Y:S01]  /*147a0*/  UIADD3 UR26, UP1, UR22, 0x1f0, URZ ;  /* 0x000001f0161a7890 */ /* 0x000fe2000ff3e03f */
[----:B------:R-:W-:Y:S01]  /*147b0*/  R2UR UR7, R13 ;  /* 0x000000000d0772ca */ /* 0x000fe200000e0000 */
[----:B------:R-:W-:Y:S01]  /*147c0*/  UIADD3.X UR15, URZ, UR23, URZ, UP0, !UPT ;  /* 0x000000173f0f7290 */ /* 0x000fe200087fe43f */
[----:B------:R-:W-:Y:S01]  /*147d0*/  R2UR UR10, R12 ;  /* 0x000000000c0a72ca */ /* 0x000fe200000e0000 */
[----:B------:R-:W-:Y:S01]  /*147e0*/  VIADD R4, R4, 0x1 ;  /* 0x0000000104047836 */ /* 0x000fe20000000000 */
[----:B------:R-:W-:Y:S01]  /*147f0*/  R2UR UR12, R9 ;  /* 0x00000000090c72ca */ /* 0x000fe200000e0000 */
[----:B------:R-:W-:Y:S01]  /*14800*/  UIADD3.X UR27, URZ, UR23, URZ, UP1, !UPT ;  /* 0x000000173f1b7290 */ /* 0x000fe20008ffe43f */
[----:B------:R-:W-:Y:S01]  /*14810*/  R2UR UR19, R2 ;  /* 0x00000000021372ca */ /* 0x000fe200000e0000 */
[----:B------:R-:W-:Y:S01]  /*14820*/  UMOV UR16, 0x0 ;  /* 0x0000000000107882 */ /* 0x000fe20000000000 */
[----:B------:R-:W-:Y:S01]  /*14830*/  ISETP.GT.AND P3, PT, R14, 0x1, PT ;  /* 0x000000010e00780c */ /* 0x000fe20003f64270 */
[----:B------:R-:W-:Y:S01]  /*14840*/  UMOV UR17, 0x10000000 ;  /* 0x1000000000117882 */ /* 0x000fe20000000000 */
[----:B------:R-:W-:Y:S01]  /*14850*/  ISETP.NE.AND P1, PT, R4, 0xe, PT ;  /* 0x0000000e0400780c */ /* 0x000fe20003f25270 */
[----:B------:R-:W-:-:S02]  /*14860*/  VIADD R12, R12, 0x10 ;  /* 0x000000100c0c7836 */ /* 0x000fc40000000000 */
[----:B------:R-:W-:Y:S01]  /*14870*/  UIADD3 UR8, UR7, 0x200, URZ ;  /* 0x0000020007087890 */ /* 0x000fe2000fffe03f */
[----:B0-----:R-:W-:Y:S01]  /*14880*/  SEL R10, RZ, 0x1, P1 ;  /* 0x00000001ff0a7807 */ /* 0x001fe20000800000 */
[----:B------:R-:W-:Y:S01]  /*14890*/  UIADD3 UR7, UR7, 0x1c200, URZ ;  /* 0x0001c20007077890 */ /* 0x000fe2000fffe03f */
[----:B------:R-:W-:Y:S02]  /*148a0*/  SEL R4, R4, RZ, P1 ;  /* 0x000000ff04047207 */ /* 0x000fe40000800000 */
[----:B------:R-:W-:-:S04]  /*148b0*/  LOP3.LUT R3, R3, R10, RZ, 0x3c, !PT ;  /* 0x0000000a03037212 */ /* 0x000fc800078e3cff */
[----:B------:R0:W-:Y:S02]  /*148c0*/  UTMALDG.3D [UR8], [UR14], desc[UR16] ;  /* 0x000010080e0075b4 */ /* 0x0001e40008011000 */
[----:B0-----:R-:W-:Y:S01]  /*148d0*/  UMOV UR8, UR7 ;  /* 0x0000000700087c82 */ /* 0x001fe20008000000 */
[----:B------:R-:W-:Y:S02]  /*148e0*/  UMOV UR11, UR19 ;  /* 0x00000013000b7c82 */ /* 0x000fe40008000000 */
[----:B------:R0:W-:Y:S02]  /*148f0*/  UTMALDG.3D [UR8], [UR26], desc[UR16] ;  /* 0x000010081a0075b4 */ /* 0x0001e40008011000 */
[----:B0-----:R-:W-:Y:S05]  /*14900*/  @P3 BRA `(.L_x_552) ;  /* 0xfffffffc00503947 */ /* 0x001fea000383ffff */
.L_x_548:
[----:B------:R-:W-:Y:S05]  /*14910*/  BSYNC B1 ;  /* 0x0000000000017941 */ /* 0x000fea0003800000 */
.L_x_547:
[----:B------:R-:W2:Y:S01]  /*14920*/  LDL.LU R15, [R1+0x200] ;  /* 0x00020000010f7983 */ /* 0x000ea20000300800 */
[----:B------:R-:W-:Y:S01]  /*14930*/  LOP3.LUT P1, RZ, R8, 0xff, RZ, 0xc0, !PT ;  /* 0x000000ff08ff7812 */ /* 0x000fe2000782c0ff */
[----:B------:R-:W-:Y:S01]  /*14940*/  VIADD R6, R6, UR18 ;  /* 0x0000001206067c36 */ /* 0x000fe20008000000 */
[----:B------:R-:W-:Y:S01]  /*14950*/  ULDC.64 UR8, c[0x0][0x650] ;  /* 0x0001940000087ab9 */ /* 0x000fe20000000a00 */
[----:B------:R-:W3:Y:S01]  /*14960*/  LDL.LU R13, [R1+0x204] ;  /* 0x00020400010d7983 */ /* 0x000ee20000300800 */
[----:B------:R-:W-:Y:S01]  /*14970*/  UISETP.GE.U32.AND UP0, UPT, UR18, 0xe, UPT ;  /* 0x0000000e1200788c */ /* 0x000fe2000bf06070 */
[----:B------:R-:W-:Y:S01]  /*14980*/  BSSY B1, `(.L_x_553) ;  /* 0x0000075000017945 */ /* 0x000fe20003800000 */
[----:B------:R-:W-:Y:S01]  /*14990*/  IMAD.MOV.U32 R9, RZ, RZ, -0x1 ;  /* 0xffffffffff097424 */ /* 0x000fe200078e00ff */
[----:B------:R-:W-:Y:S02]  /*149a0*/  PRMT R4, RZ, 0x7610, R4 ;  /* 0x00007610ff047816 */ /* 0x000fe40000000004 */
[----:B------:R-:W-:-:S02]  /*149b0*/  PRMT R8, RZ, 0x7610, R8 ;  /* 0x00007610ff087816 */ /* 0x000fc40000000008 */
[----:B------:R-:W-:Y:S02]  /*149c0*/  PLOP3.LUT P3, PT, PT, PT, UP0, 0x80, 0x0 ;  /* 0x000000000000781c */ /* 0x000fe40003f6f008 */
[----:B------:R-:W0:Y:S01]  /*149d0*/  @P1 S2R R3, SR_CgaCtaId ;  /* 0x0000000000031919 */ /* 0x000e220000008800 */
[----:B------:R-:W-:-:S04]  /*149e0*/  @P1 MOV R2, 0x400 ;  /* 0x0000040000021802 */ /* 0x000fc80000000f00 */
[----:B0-----:R-:W-:Y:S01]  /*149f0*/  @P1 LEA R2, R3, R2, 0x18 ;  /* 0x0000000203021211 */ /* 0x001fe200078ec0ff */
[----:B------:R-:W-:-:S03]  /*14a00*/  IMAD.U32 R3, RZ, RZ, UR18 ;  /* 0x00000012ff037e24 */ /* 0x000fc6000f8e00ff */
[----:B------:R0:W-:Y:S01]  /*14a10*/  @P1 SYNCS.ARRIVE.TRANS64.A1T0 RZ, [R2+URZ+0xf8], RZ ;  /* 0x0000f8ff02ff19a7 */ /* 0x0001e2000810003f */
[----:B------:R-:W-:-:S04]  /*14a20*/  ISETP.GT.U32.AND P1, PT, R6, 0xd, PT ;  /* 0x0000000d0600780c */ /* 0x000fc80003f24070 */
[----:B------:R-:W-:Y:S02]  /*14a30*/  ISETP.LT.U32.AND P1, PT, R3, 0xe, P1 ;  /* 0x0000000e0300780c */ /* 0x000fe40000f21070 */
[----:B0-----:R-:W-:-:S05]  /*14a40*/  SHF.R.U32.HI R2, RZ, 0x1, R6 ;  /* 0x00000001ff027819 */ /* 0x001fca0000011606 */
[----:B------:R-:W-:-:S04]  /*14a50*/  IMAD.WIDE.U32 R2, R2, -0x6db6db6d, RZ ;  /* 0x9249249302027825 */ /* 0x000fc800078e00ff */
[----:B------:R-:W-:Y:S01]  /*14a60*/  IMAD.MOV.U32 R2, RZ, RZ, -0x1 ;  /* 0xffffffffff027424 */ /* 0x000fe200078e00ff */
[----:B------:R-:W-:Y:S02]  /*14a70*/  SHF.R.U32.HI R5, RZ, 0x2, R3 ;  /* 0x00000002ff057819 */ /* 0x000fe40000011603 */
[----:B------:R-:W-:-:S03]  /*14a80*/  SEL R3, RZ, 0x1, !P1 ;  /* 0x00000001ff037807 */ /* 0x000fc60004800000 */
[----:B------:R-:W-:Y:S01]  /*14a90*/  IMAD R6, R5, -0xe, R6 ;  /* 0xfffffff205067824 */ /* 0x000fe200078e0206 */
[----:B------:R-:W-:Y:S01]  /*14aa0*/  LOP3.LUT R0, R0, R3, RZ, 0x3c, !PT ;  /* 0x0000000300007212 */ /* 0x000fe200078e3cff */
[----:B------:R-:W-:-:S03]  /*14ab0*/  IMAD.MOV.U32 R3, RZ, RZ, -0x1 ;  /* 0xffffffffff037424 */ /* 0x000fc600078e00ff */
[----:B------:R-:W-:Y:S02]  /*14ac0*/  @P3 LOP3.LUT R0, R0, 0x1, R5, 0x78, !PT ;  /* 0x0000000100003812 */ /* 0x000fe400078e7805 */
[----:B---3--:R-:W-:-:S04]  /*14ad0*/  IADD3 R13, P1, R13, UR20, RZ ;  /* 0x000000140d0d7c10 */ /* 0x008fc8000ff3e0ff */
[----:B--2---:R-:W-:Y:S01]  /*14ae0*/  IADD3.X R15, R15, UR13, RZ, P1, !PT ;  /* 0x0000000d0f0f7c10 */ /* 0x004fe20008ffe4ff */
[----:B------:R0:W-:Y:S01]  /*14af0*/  STL [R1+0x204], R13 ;  /* 0x0002040d01007387 */ /* 0x0001e20000100800 */
[----:B------:R-:W-:-:S03]  /*14b00*/  ISETP.GE.U32.AND P1, PT, R13, UR8, PT ;  /* 0x000000080d007c0c */ /* 0x000fc6000bf26070 */
[----:B------:R0:W-:Y:S01]  /*14b10*/  STL [R1+0x200], R15 ;  /* 0x0002000f01007387 */ /* 0x0001e20000100800 */
[----:B------:R-:W-:-:S13]  /*14b20*/  ISETP.GE.U32.AND.EX P1, PT, R15, UR9, PT, P1 ;  /* 0x000000090f007c0c */ /* 0x000fda000bf26110 */
[----:B0-----:R-:W-:Y:S05]  /*14b30*/  @P1 BRA `(.L_x_554) ;  /* 0x0000000400641947 */ /* 0x001fea0003800000 */
[----:B------:R-:W0:Y:S01]  /*14b40*/  S2R R7, SR_CTAID.X ;  /* 0x0000000000077919 */ /* 0x000e220000002500 */
[----:B------:R-:W-:Y:S01]  /*14b50*/  ULDC UR7, c[0x0][0x150] ;  /* 0x0000540000077ab9 */ /* 0x000fe20000000800 */
[----:B------:R-:W1:Y:S01]  /*14b60*/  LDC R4, c[0x0][0x144] ;  /* 0x00005100ff047b82 */ /* 0x000e620000000800 */
[----:B------:R-:W-:Y:S01]  /*14b70*/  UISETP.NE.AND UP0, UPT, UR46, URZ, UPT ;  /* 0x0000003f2e00728c */ /* 0x000fe2000bf05270 */
[----:B------:R-:W2:Y:S01]  /*14b80*/  S2R R5, SR_CTAID.Y ;  /* 0x0000000000057919 */ /* 0x000ea20000002600 */
[----:B------:R-:W-:Y:S01]  /*14b90*/  ULDC.64 UR8, c[0x0][0x628] ;  /* 0x00018a0000087ab9 */ /* 0x000fe20000000a00 */
[----:B------:R-:W-:-:S03]  /*14ba0*/  ULDC UR10, c[0x0][0x630] ;  /* 0x00018c00000a7ab9 */ /* 0x000fc60000000800 */
[----:B------:R-:W-:Y:S01]  /*14bb0*/  PLOP3.LUT P1, PT, PT, PT, UP0, 0x80, 0x0 ;  /* 0x000000000000781c */ /* 0x000fe20003f2f008 */
[----:B------:R-:W3:Y:S01]  /*14bc0*/  LDC R10, c[0x0][0x148] ;  /* 0x00005200ff0a7b82 */ /* 0x000ee20000000800 */
[----:B0-----:R-:W-:Y:S02]  /*14bd0*/  I2FP.F32.U32 R2, R7 ;  /* 0x0000000700027245 */ /* 0x001fe40000201000 */
[----:B--2---:R-:W-:-:S03]  /*14be0*/  I2FP.F32.U32 R3, R5 ;  /* 0x0000000500037245 */ /* 0x004fc60000201000 */
[----:B------:R-:W-:Y:S01]  /*14bf0*/  FMUL R2, R2, UR7 ;  /* 0x0000000702027c20 */ /* 0x000fe20008400000 */
[----:B------:R-:W-:Y:S02]  /*14c00*/  ULDC UR7, c[0x0][0x154] ;  /* 0x0000550000077ab9 */ /* 0x000fe40000000800 */
[----:B------:R-:W-:-:S03]  /*14c10*/  FMUL R9, R3, UR7 ;  /* 0x0000000703097c20 */ /* 0x000fc60008400000 */
[----:B------:R-:W0:Y:S08]  /*14c20*/  F2I.U32.TRUNC.NTZ R2, R2 ;  /* 0x0000000200027305 */ /* 0x000e30000020f000 */
[----:B------:R-:W2:Y:S01]  /*14c30*/  F2I.U32.TRUNC.NTZ R9, R9 ;  /* 0x0000000900097305 */ /* 0x000ea2000020f000 */
[----:B0-----:R-:W-:Y:S02]  /*14c40*/  IMAD.MOV R3, RZ, RZ, -R2 ;  /* 0x000000ffff037224 */ /* 0x001fe400078e0a02 */
[----:B------:R-:W-:-:S02]  /*14c50*/  IMAD.MOV.U32 R2, RZ, RZ, R13 ;  /* 0x000000ffff027224 */ /* 0x000fc400078e000d */
[----:B-1----:R-:W-:Y:S02]  /*14c60*/  IMAD R7, R4, R3, R7 ;  /* 0x0000000304077224 */ /* 0x002fe400078e0207 */
[----:B--2---:R-:W-:-:S04]  /*14c70*/  IMAD.MOV R3, RZ, RZ, -R9 ;  /* 0x000000ffff037224 */ /* 0x004fc800078e0a09 */
[----:B---3--:R-:W-:Y:S01]  /*14c80*/  @P1 IMAD R7, R10, R3, R5 ;  /* 0x000000030a071224 */ /* 0x008fe200078e0205 */
[----:B------:R-:W-:Y:S01]  /*14c90*/  ISETP.NE.U32.AND P1, PT, RZ, UR8, PT ;  /* 0x00000008ff007c0c */ /* 0x000fe2000bf25070 */
[----:B------:R-:W-:-:S03]  /*14ca0*/  IMAD.MOV.U32 R3, RZ, RZ, R15 ;  /* 0x000000ffff037224 */ /* 0x000fc600078e000f */
[----:B------:R-:W-:-:S13]  /*14cb0*/  ISETP.NE.AND.EX P1, PT, RZ, UR9, PT, P1 ;  /* 0x00000009ff007c0c */ /* 0x000fda000bf25310 */
[----:B------:R-:W-:Y:S05]  /*14cc0*/  @!P1 BRA `(.L_x_555) ;  /* 0x0000000000289947 */ /* 0x000fea0003800000 */
[----:B------:R-:W-:Y:S02]  /*14cd0*/  ULDC UR7, c[0x0][0x634] ;  /* 0x00018d0000077ab9 */ /* 0x000fe40000000800 */
[----:B------:R-:W-:-:S05]  /*14ce0*/  IADD3 R3, P1, R13, UR7, RZ ;  /* 0x000000070d037c10 */ /* 0x000fca000ff3e0ff */
[----:B------:R-:W-:-:S04]  /*14cf0*/  IMAD.X R9, RZ, RZ, R15, P1 ;  /* 0x000000ffff097224 */ /* 0x000fc800008e060f */
[----:B------:R-:W-:-:S04]  /*14d00*/  IMAD.WIDE.U32 R4, R9, UR8, RZ ;  /* 0x0000000809047c25 */ /* 0x000fc8000f8e00ff */
[----:B------:R-:W-:-:S04]  /*14d10*/  IMAD.WIDE.U32 R4, P1, R3, UR9, R4 ;  /* 0x0000000903047c25 */ /* 0x000fc8000f820004 */
[----:B------:R-:W-:-:S04]  /*14d20*/  IMAD.WIDE.U32 R2, R3, UR8, RZ ;  /* 0x0000000803027c25 */ /* 0x000fc8000f8e00ff */
[----:B------:R-:W-:Y:S01]  /*14d30*/  IMAD.MOV.U32 R2, RZ, RZ, R5 ;  /* 0x000000ffff027224 */ /* 0x000fe200078e0005 */
[----:B------:R-:W-:Y:S01]  /*14d40*/  IADD3 RZ, P3, R3, R4, RZ ;  /* 0x0000000403ff7210 */ /* 0x000fe20007f7e0ff */
[----:B------:R-:W-:-:S04]  /*14d50*/  IMAD.X R3, RZ, RZ, RZ, P1 ;  /* 0x000000ffff037224 */ /* 0x000fc800008e06ff */
[----:B------:R-:W-:-:S08]  /*14d60*/  IMAD.WIDE.U32.X R2, R9, UR9, R2, P3 ;  /* 0x0000000909027c25 */ /* 0x000fd000098e0402 */
.L_x_555:
[--C-:B------:R-:W-:Y:S01]  /*14d70*/  SHF.R.U64 R9, R2, UR10, R3.reuse ;  /* 0x0000000a02097c19 */ /* 0x100fe20008001203 */
[----:B------:R-:W-:Y:S01]  /*14d80*/  ULDC.64 UR8, c[0x0][0x620] ;  /* 0x0001880000087ab9 */ /* 0x000fe20000000a00 */
[----:B------:R-:W-:Y:S01]  /*14d90*/  SHF.R.U32.HI R2, RZ, UR10, R3 ;  /* 0x0000000aff027c19 */ /* 0x000fe20008011603 */
[----:B------:R-:W-:Y:S01]  /*14da0*/  IMAD.MOV.U32 R3, RZ, RZ, R15 ;  /* 0x000000ffff037224 */ /* 0x000fe200078e000f */
[----:B------:R-:W-:Y:S01]  /*14db0*/  IADD3 R11, P1, RZ, -R9, RZ ;  /* 0x80000009ff0b7210 */ /* 0x000fe20007f3e0ff */
[----:B------:R-:W-:-:S04]  /*14dc0*/  ULDC UR7, c[0x0][0x618] ;  /* 0x0001860000077ab9 */ /* 0x000fc80000000800 */
[----:B------:R-:W-:-:S04]  /*14dd0*/  IMAD.X R2, RZ, RZ, ~R2, P1 ;  /* 0x000000ffff027224 */ /* 0x000fc800008e0e02 */
[----:B------:R-:W-:-:S04]  /*14de0*/  IMAD R2, R2, UR8, RZ ;  /* 0x0000000802027c24 */ /* 0x000fc8000f8e02ff */
[----:B------:R-:W-:Y:S02]  /*14df0*/  IMAD R5, R11, UR9, R2 ;  /* 0x000000090b057c24 */ /* 0x000fe4000f8e0202 */
[----:B------:R-:W-:-:S04]  /*14e00*/  IMAD.MOV.U32 R2, RZ, RZ, R13 ;  /* 0x000000ffff027224 */ /* 0x000fc800078e000d */
[----:B------:R-:W-:Y:S01]  /*14e10*/  IMAD.WIDE.U32 R2, R11, UR8, R2 ;  /* 0x000000080b027c25 */ /* 0x000fe2000f8e0002 */
[----:B------:R-:W-:Y:S02]  /*14e20*/  ULDC.64 UR8, c[0x0][0x640] ;  /* 0x0001900000087ab9 */ /* 0x000fe40000000a00 */
[----:B------:R-:W-:Y:S01]  /*14e30*/  ISETP.NE.U32.AND P1, PT, RZ, UR8, PT ;  /* 0x00000008ff007c0c */ /* 0x000fe2000bf25070 */
[----:B------:R-:W-:-:S03]  /*14e40*/  IMAD.IADD R3, R3, 0x1, R5 ;  /* 0x0000000103037824 */ /* 0x000fc600078e0205 */
[----:B------:R-:W-:Y:S02]  /*14e50*/  ISETP.NE.AND.EX P1, PT, RZ, UR9, PT, P1 ;  /* 0x00000009ff007c0c */ /* 0x000fe4000bf25310 */
[--C-:B------:R-:W-:Y:S02]  /*14e60*/  SHF.R.U64 R10, R2, UR7, R3.reuse ;  /* 0x00000007020a7c19 */ /* 0x100fe40008001203 */
[----:B------:R-:W-:Y:S01]  /*14e70*/  SHF.R.U32.HI R3, RZ, UR7, R3 ;  /* 0x00000007ff037c19 */ /* 0x000fe20008011603 */
[----:B------:R-:W-:-:S03]  /*14e80*/  ULDC UR7, c[0x0][0x608] ;  /* 0x0001820000077ab9 */ /* 0x000fc60000000800 */
[--C-:B------:R-:W-:Y:S02]  /*14e90*/  SHF.R.U64 R12, R10, UR7, R3.reuse ;  /* 0x000000070a0c7c19 */ /* 0x100fe40008001203 */
[----:B------:R-:W-:Y:S01]  /*14ea0*/  SHF.R.U32.HI R3, RZ, UR7, R3 ;  /* 0x00000007ff037c19 */ /* 0x000fe20008011603 */
[----:B------:R-:W-:-:S03]  /*14eb0*/  ULDC UR7, c[0x0][0x658] ;  /* 0x0001960000077ab9 */ /* 0x000fc60000000800 */
[--C-:B------:R-:W-:Y:S02]  /*14ec0*/  SHF.R.U64 R11, R12, UR7, R3.reuse ;  /* 0x000000070c0b7c19 */ /* 0x100fe40008001203 */
[----:B------:R-:W-:-:S03]  /*14ed0*/  SHF.R.U32.HI R13, RZ, UR7, R3 ;  /* 0x00000007ff0d7c19 */ /* 0x000fc60008011603 */
[----:B------:R-:W-:Y:S02]  /*14ee0*/  IMAD.MOV.U32 R2, RZ, RZ, R11 ;  /* 0x000000ffff027224 */ /* 0x000fe400078e000b */
[----:B------:R-:W-:Y:S01]  /*14ef0*/  IMAD.MOV.U32 R3, RZ, RZ, R13 ;  /* 0x000000ffff037224 */ /* 0x000fe200078e000d */
[----:B------:R-:W-:Y:S06]  /*14f00*/  @!P1 BRA `(.L_x_556) ;  /* 0x0000000000289947 */ /* 0x000fec0003800000 */
        /* <DEDUP_REMOVED lines=10> */
.L_x_556:
[----:B------:R-:W-:Y:S01]  /*14fb0*/  ULDC UR7, c[0x0][0x648] ;  /* 0x0001920000077ab9 */ /* 0x000fe20000000800 */
[----:B------:R-:W-:Y:S01]  /*14fc0*/  LOP3.LUT R12, R12, UR6, RZ, 0xc0, !PT ;  /* 0x000000060c0c7c12 */ /* 0x000fe2000f8ec0ff */
[----:B------:R-:W-:Y:S01]  /*14fd0*/  UISETP.NE.AND UP0, UPT, UR46, URZ, UPT ;  /* 0x0000003f2e00728c */ /* 0x000fe2000bf05270 */
[----:B------:R-:W-:Y:S01]  /*14fe0*/  SHF.R.U64 R3, R2, UR7, R3 ;  /* 0x0000000702037c19 */ /* 0x000fe20008001203 */
[----:B------:R-:W-:Y:S01]  /*14ff0*/  ULDC UR7, c[0x0][0x638] ;  /* 0x00018e0000077ab9 */ /* 0x000fe20000000800 */
[----:B------:R-:W-:-:S03]  /*15000*/  LOP3.LUT R4, R10, UR4, RZ, 0xc0, !PT ;  /* 0x000000040a047c12 */ /* 0x000fc6000f8ec0ff */
[----:B------:R-:W-:Y:S01]  /*15010*/  IMAD.MOV R2, RZ, RZ, -R3 ;  /* 0x000000ffff027224 */ /* 0x000fe200078e0a03 */
[----:B------:R-:W-:Y:S01]  /*15020*/  PLOP3.LUT P1, PT, PT, PT, UP0, 0x40, 0x0 ;  /* 0x000000000000781c */ /* 0x000fe20003f2e808 */
[----:B------:R-:W-:Y:S01]  /*15030*/  IMAD R12, R3, UR5, R12 ;  /* 0x00000005030c7c24 */ /* 0x000fe2000f8e020c */
[----:B------:R-:W-:Y:S01]  /*15040*/  PLOP3.LUT P3, PT, PT, PT, UP0, 0x40, 0x0 ;  /* 0x000000000000781c */ /* 0x000fe20003f6e808 */
[----:B------:R-:W-:Y:S01]  /*15050*/  IMAD R11, R2, UR7, R11 ;  /* 0x00000007020b7c24 */ /* 0x000fe2000f8e020b */
[----:B------:R-:W-:Y:S02]  /*15060*/  ULDC UR7, c[0x0][0x610] ;  /* 0x0001840000077ab9 */ /* 0x000fe40000000800 */
[----:B------:R-:W-:Y:S01]  /*15070*/  IMAD R7, R12, UR7, R7 ;  /* 0x000000070c077c24 */ /* 0x000fe2000f8e0207 */
[----:B------:R-:W-:Y:S02]  /*15080*/  ULDC UR7, c[0x0][0x600] ;  /* 0x0001800000077ab9 */ /* 0x000fe40000000800 */
[----:B------:R-:W-:-:S05]  /*15090*/  IMAD R4, R11, UR7, R4 ;  /* 0x000000070b047c24 */ /* 0x000fca000f8e0204 */
[----:B------:R-:W-:Y:S02]  /*150a0*/  SEL R2, R4, R7, P1 ;  /* 0x0000000704027207 */ /* 0x000fe40000800000 */
[----:B------:R-:W-:Y:S01]  /*150b0*/  SEL R3, R7, R4, P3 ;  /* 0x0000000407037207 */ /* 0x000fe20001800000 */
[----:B------:R-:W-:-:S07]  /*150c0*/  IMAD.MOV.U32 R4, RZ, RZ, 0x1 ;  /* 0x00000001ff047424 */ /* 0x000fce00078e00ff */
.L_x_554:
[----:B------:R-:W-:Y:S05]  /*150d0*/  BSYNC B1 ;  /* 0x0000000000017941 */ /* 0x000fea0003800000 */
.L_x_553:
[----:B------:R-:W-:-:S13]  /*150e0*/  LOP3.LUT P1, RZ, R4, 0xff, RZ, 0xc0, !PT ;  /* 0x000000ff04ff7812 */ /* 0x000fda000782c0ff */
[----:B------:R-:W-:Y:S05]  /*150f0*/  @P1 BRA `(.L_x_557) ;  /* 0xfffffff400201947 */ /* 0x000fea000383ffff */
[----:B------:R-:W-:Y:S05]  /*15100*/  BSYNC B0 ;  /* 0x0000000000007941 */ /* 0x000fea0003800000 */
.L_x_545:
[----:B------:R-:W-:-:S03]  /*15110*/  UMOV UR7, 0xffffffff ;  /* 0xffffffff00077882 */ /* 0x000fc60000000000 */
[----:B------:R-:W-:Y:S05]  /*15120*/  BRA.DIV UR7, `(.L_x_558) ;  /* 0x0000000a07847947 */ /* 0x000fea000b800000 */
[----:B------:R-:W-:-:S13]  /*15130*/  ELECT P6, URZ, PT ;  /* 0x00000000003f782f */ /* 0x000fda00038c0000 */
.L_x_582:
[----:B------:R-:W-:Y:S04]  /*15140*/  BSSY B0, `(.L_x_559) ;  /* 0x0000086000007945 */ /* 0x000fe80003800000 */
[----:B------:R-:W-:Y:S05]  /*15150*/  @!P6 BRA `(.L_x_560) ;  /* 0x000000080010e947 */ /* 0x000fea0003800000 */
[----:B------:R-:W-:-:S04]  /*15160*/  ULOP3.LUT UR7, UR40, 0x2, URZ, 0xfc, !UPT ;  /* 0x0000000228077892 */ /* 0x000fc8000f8efc3f */
[----:B------:R-:W-:-:S06]  /*15170*/  UISETP.NE.AND UP0, UPT, UR7, 0x3, UPT ;  /* 0x000000030700788c */ /* 0x000fcc000bf05270 */
[----:B------:R-:W-:-:S13]  /*15180*/  PLOP3.LUT P0, PT, PT, PT, UP0, 0x80, 0x0 ;  /* 0x000000000000781c */ /* 0x000fda0003f0f008 */
[----:B------:R-:W-:Y:S05]  /*15190*/  @!P0 BRA `(.L_x_561) ;  /* 0x0000000000048947 */ /* 0x000fea0003800000 */
[----:B------:R-:W-:Y:S01]  /*151a0*/  BPT.TRAP 0x1 ;  /* 0x000000040000795c */ /* 0x000fe20000300000 */
.L_x_561:
[----:B------:R-:W0:Y:S01]  /*151b0*/  S2R R3, SR_CgaCtaId ;  /* 0x0000000000037919 */ /* 0x000e220000008800 */
[----:B------:R-:W-:-:S04]  /*151c0*/  MOV R2, 0x400 ;  /* 0x0000040000027802 */ /* 0x000fc80000000f00 */
[----:B0-----:R-:W-:Y:S02]  /*151d0*/  LEA R3, R3, R2, 0x18 ;  /* 0x0000000203037211 */ /* 0x001fe400078ec0ff */
[----:B------:R-:W-:-:S03]  /*151e0*/  SHF.L.U32 R2, R0, 0x1f, RZ ;  /* 0x0000001f00027819 */ /* 0x000fc600000006ff */
[----:B------:R-:W-:-:S04]  /*151f0*/  VIADD R3, R3, 0x70 ;  /* 0x0000007003037836 */ /* 0x000fc80000000000 */
[----:B------:R-:W-:-:S04]  /*15200*/  IMAD R5, R6, 0x8, R3 ;  /* 0x0000000806057824 */ /* 0x000fc800078e0203 */
[----:B------:R-:W0:Y:S02]  /*15210*/  SYNCS.PHASECHK.TRANS64.TRYWAIT P0, [R5+URZ], R2 ;  /* 0x00000002050075a7 */ /* 0x000e24000800017f */
[----:B0-----:R-:W-:Y:S05]  /*15220*/  @!P0 BRA `(.L_x_562) ;  /* 0x0000000800648947 */ /* 0x001fea0003800000 */
.L_x_583:
[----:B------:R-:W-:-:S05]  /*15230*/  VIADD R6, R6, 0x1 ;  /* 0x0000000106067836 */ /* 0x000fca0000000000 */
[----:B------:R-:W-:-:S04]  /*15240*/  ISETP.NE.AND P0, PT, R6, 0xe, PT ;  /* 0x0000000e0600780c */ /* 0x000fc80003f05270 */
[----:B0-----:R-:W-:Y:S02]  /*15250*/  SEL R5, RZ, 0x1, P0 ;  /* 0x00000001ff057807 */ /* 0x001fe40000000000 */
[----:B------:R-:W-:Y:S02]  /*15260*/  SEL R6, R6, RZ, P0 ;  /* 0x000000ff06067207 */ /* 0x000fe40000000000 */
[----:B------:R-:W-:-:S03]  /*15270*/  LOP3.LUT R5, R0, R5, RZ, 0x3c, !PT ;  /* 0x0000000500057212 */ /* 0x000fc600078e3cff */
[----:B------:R-:W-:Y:S01]  /*15280*/  IMAD R7, R6, 0x8, R3 ;  /* 0x0000000806077824 */ /* 0x000fe200078e0203 */
[----:B------:R-:W-:-:S04]  /*15290*/  SHF.L.U32 R0, R5, 0x1f, RZ ;  /* 0x0000001f05007819 */ /* 0x000fc800000006ff */
[----:B------:R-:W0:Y:S02]  /*152a0*/  SYNCS.PHASECHK.TRANS64.TRYWAIT P0, [R7+URZ], R0 ;  /* 0x00000000070075a7 */ /* 0x000e24000800017f */
[----:B0-----:R-:W-:Y:S05]  /*152b0*/  @!P0 BRA `(.L_x_563) ;  /* 0x0000000800548947 */ /* 0x001fea0003800000 */
.L_x_584:
[----:B0-----:R-:W-:-:S05]  /*152c0*/  VIADD R0, R6, 0x1 ;  /* 0x0000000106007836 */ /* 0x001fca0000000000 */
[----:B------:R-:W-:-:S04]  /*152d0*/  ISETP.NE.AND P0, PT, R0, 0xe, PT ;  /* 0x0000000e0000780c */ /* 0x000fc80003f05270 */
[----:B------:R-:W-:Y:S02]  /*152e0*/  SEL R2, RZ, 0x1, P0 ;  /* 0x00000001ff027807 */ /* 0x000fe40000000000 */
[----:B------:R-:W-:Y:S02]  /*152f0*/  SEL R4, R0, RZ, P0 ;  /* 0x000000ff00047207 */ /* 0x000fe40000000000 */
[----:B------:R-:W-:-:S03]  /*15300*/  LOP3.LUT R5, R5, R2, RZ, 0x3c, !PT ;  /* 0x0000000205057212 */ /* 0x000fc600078e3cff */
[----:B------:R-:W-:Y:S01]  /*15310*/  IMAD R7, R4, 0x8, R3 ;  /* 0x0000000804077824 */ /* 0x000fe200078e0203 */
[----:B------:R-:W-:-:S04]  /*15320*/  SHF.L.U32 R0, R5, 0x1f, RZ ;  /* 0x0000001f05007819 */ /* 0x000fc800000006ff */
[----:B------:R-:W0:Y:S02]  /*15330*/  SYNCS.PHASECHK.TRANS64.TRYWAIT P0, [R7+URZ], R0 ;  /* 0x00000000070075a7 */ /* 0x000e24000800017f */
[----:B0-----:R-:W-:Y:S05]  /*15340*/  @!P0 BRA `(.L_x_564) ;  /* 0x0000000800448947 */ /* 0x001fea0003800000 */
.L_x_585:
        /* <DEDUP_REMOVED lines=9> */
.L_x_586:
        /* <DEDUP_REMOVED lines=9> */
.L_x_587:
        /* <DEDUP_REMOVED lines=9> */
.L_x_588:
        /* <DEDUP_REMOVED lines=9> */
.L_x_589:
        /* <DEDUP_REMOVED lines=9> */
.L_x_590:
        /* <DEDUP_REMOVED lines=9> */
.L_x_591:
        /* <DEDUP_REMOVED lines=9> */
.L_x_592:
        /* <DEDUP_REMOVED lines=9> */
.L_x_593:
        /* <DEDUP_REMOVED lines=9> */
.L_x_594:
        /* <DEDUP_REMOVED lines=9> */
.L_x_595:
[----:B0-----:R-:W-:-:S05]  /*158f0*/  VIADD R0, R4, 0x1 ;  /* 0x0000000104007836 */ /* 0x001fca0000000000 */
[----:B------:R-:W-:-:S04]  /*15900*/  ISETP.NE.AND P0, PT, R0, 0xe, PT ;  /* 0x0000000e0000780c */ /* 0x000fc80003f05270 */
[----:B------:R-:W-:Y:S02]  /*15910*/  SEL R2, RZ, 0x1, P0 ;  /* 0x00000001ff027807 */ /* 0x000fe40000000000 */
[----:B------:R-:W-:Y:S02]  /*15920*/  SEL R0, R0, RZ, P0 ;  /* 0x000000ff00007207 */ /* 0x000fe40000000000 */
[----:B------:R-:W-:-:S03]  /*15930*/  LOP3.LUT R2, R5, R2, RZ, 0x3c, !PT ;  /* 0x0000000205027212 */ /* 0x000fc600078e3cff */
[----:B------:R-:W-:Y:S01]  /*15940*/  IMAD R3, R0, 0x8, R3 ;  /* 0x0000000800037824 */ /* 0x000fe200078e0203 */
[----:B------:R-:W-:-:S07]  /*15950*/  SHF.L.U32 R0, R2, 0x1f, RZ ;  /* 0x0000001f02007819 */ /* 0x000fce00000006ff */
.L_x_575:
[----:B0-----:R0:W1:Y:S02]  /*15960*/  SYNCS.PHASECHK.TRANS64.TRYWAIT P0, [R3+URZ], R0 ;  /* 0x00000000030075a7 */ /* 0x001064000800017f */
[----:B-1----:R-:W-:Y:S05]  /*15970*/  @!P0 NANOSLEEP.SYNCS 0x989680 ;  /* 0x009896800000895d */ /* 0x002fea0003900000 */
[----:B------:R-:W1:Y:S02]  /*15980*/  @!P0 SYNCS.PHASECHK.TRANS64 P0, [R3+URZ], R0 ;  /* 0x00000000030085a7 */ /* 0x000e64000800007f */
[----:B-1----:R-:W-:Y:S05]  /*15990*/  @!P0 BRA `(.L_x_575) ;  /* 0xfffffffc00f08947 */ /* 0x002fea000383ffff */
.L_x_560:
[----:B------:R-:W-:Y:S05]  /*159a0*/  BSYNC B0 ;  /* 0x0000000000007941 */ /* 0x000fea0003800000 */
.L_x_559:
[----:B------:R-:W-:Y:S05]  /*159b0*/  EXIT ;  /* 0x000000000000794d */ /* 0x000fea0003800000 */
.L_x_18:
[----:B-1----:R1:W4:Y:S02]  /*159c0*/  SYNCS.PHASECHK.TRANS64.TRYWAIT P1, [R3+URZ], R0 ;  /* 0x00000000030075a7 */ /* 0x002324000802017f */
[----:B----4-:R-:W-:Y:S05]  /*159d0*/  @!P1 NANOSLEEP.SYNCS 0x989680 ;  /* 0x009896800000995d */ /* 0x010fea0003900000 */
[----:B------:R-:W4:Y:S02]  /*159e0*/  @!P1 SYNCS.PHASECHK.TRANS64 P1, [R3+URZ], R0 ;  /* 0x00000000030095a7 */ /* 0x000f24000802007f */
[----:B----4-:R-:W-:Y:S05]  /*159f0*/  @!P1 BRA `(.L_x_18) ;  /* 0xfffffffc00f09947 */ /* 0x010fea000383ffff */
[----:B------:R-:W-:Y:S05]  /*15a00*/  BRA `(.L_x_17) ;  /* 0xfffffeb800e07947 */ /* 0x000fea000383ffff */
.L_x_23:
[----:B-1----:R-:W-:-:S04]  /*15a10*/  IMAD.U32 R6, RZ, RZ, UR4 ;  /* 0x00000004ff067e24 */ /* 0x002fc8000f8e00ff */
[----:B------:R1:W2:Y:S03]  /*15a20*/  SYNCS.PHASECHK.TRANS64.TRYWAIT P1, [R6+URZ], R4 ;  /* 0x00000004060075a7 */ /* 0x0002a6000802017f */
[----:B--2---:R-:W-:Y:S05]  /*15a30*/  @!P1 NANOSLEEP.SYNCS 0x989680 ;  /* 0x009896800000995d */ /* 0x004fea0003900000 */
[----:B------:R-:W2:Y:S02]  /*15a40*/  @!P1 SYNCS.PHASECHK.TRANS64 P1, [R6+URZ], R4 ;  /* 0x00000004060095a7 */ /* 0x000ea4000802007f */
[----:B--2---:R-:W-:Y:S05]  /*15a50*/  @!P1 BRA `(.L_x_23) ;  /* 0xfffffffc00ec9947 */ /* 0x004fea000383ffff */
[----:B------:R-:W-:Y:S05]  /*15a60*/  BRA `(.L_x_22) ;  /* 0xfffffec000707947 */ /* 0x000fea000383ffff */
.L_x_546:
[----:B------:R-:W-:Y:S01]  /*15a70*/  BSSY B1, `(.L_x_576) ;  /* 0x0000006000017945 */ /* 0x000fe20003800000 */
[----:B------:R-:W-:-:S07]  /*15a80*/  IMAD.MOV.U32 R15, RZ, RZ, -0x1 ;  /* 0xffffffffff0f7424 */ /* 0x000fce00078e00ff */
[----:B------:R-:W-:Y:S05]  /*15a90*/  WARPSYNC.COLLECTIVE R15, `(.L_x_577) ;  /* 0x000000000f0c7348 */ /* 0x000fea0003c00000 */
[----:B------:R-:W-:Y:S02]  /*15aa0*/  ELECT P6, UR62, PT ;  /* 0x00000000003e782f */ /* 0x000fe400038c0000 */
[----:B------:R-:W-:Y:S01]  /*15ab0*/  MOV R14, UR62 ;  /* 0x0000003e000e7c02 */ /* 0x000fe20008000f00 */
[----:B------:R-:W-:Y:S10]  /*15ac0*/  ENDCOLLECTIVE ;  /* 0x000000000000791b */ /* 0x000ff40003800000 */
.L_x_577:
[----:B------:R-:W-:Y:S05]  /*15ad0*/  BSYNC B1 ;  /* 0x0000000000017941 */ /* 0x000fea0003800000 */
.L_x_576:
[----:B------:R-:W-:Y:S05]  /*15ae0*/  BRA `(.L_x_578) ;  /* 0xffffffe800b07947 */ /* 0x000fea000383ffff */
.L_x_549:
[----:B0-----:R0:W1:Y:S02]  /*15af0*/  SYNCS.PHASECHK.TRANS64.TRYWAIT P1, [R10+URZ+0x70], R5 ;  /* 0x000070050a0075a7 */ /* 0x001064000802017f */
[----:B-1----:R-:W-:Y:S05]  /*15b00*/  @!P1 NANOSLEEP.SYNCS 0x989680 ;  /* 0x009896800000995d */ /* 0x002fea0003900000 */
[----:B------:R-:W1:Y:S02]  /*15b10*/  @!P1 SYNCS.PHASECHK.TRANS64 P1, [R10+URZ+0x70], R5 ;  /* 0x000070050a0095a7 */ /* 0x000e64000802007f */
[----:B-1----:R-:W-:Y:S05]  /*15b20*/  @!P1 BRA `(.L_x_549) ;  /* 0xfffffffc00f09947 */ /* 0x002fea000383ffff */
[----:B------:R-:W-:Y:S05]  /*15b30*/  BRA `(.L_x_579) ;  /* 0xffffffe800e47947 */ /* 0x000fea000383ffff */
.L_x_558:
[----:B------:R-:W-:Y:S01]  /*15b40*/  BSSY B0, `(.L_x_580) ;  /* 0x0000006000007945 */ /* 0x000fe20003800000 */
[----:B------:R-:W-:-:S07]  /*15b50*/  IMAD.MOV.U32 R15, RZ, RZ, -0x1 ;  /* 0xffffffffff0f7424 */ /* 0x000fce00078e00ff */
[----:B------:R-:W-:Y:S05]  /*15b60*/  WARPSYNC.COLLECTIVE R15, `(.L_x_581) ;  /* 0x000000000f0c7348 */ /* 0x000fea0003c00000 */
[----:B------:R-:W-:Y:S02]  /*15b70*/  ELECT P6, UR62, PT ;  /* 0x00000000003e782f */ /* 0x000fe400038c0000 */
[----:B------:R-:W-:Y:S01]  /*15b80*/  MOV R14, UR62 ;  /* 0x0000003e000e7c02 */ /* 0x000fe20008000f00 */
[----:B------:R-:W-:Y:S10]  /*15b90*/  ENDCOLLECTIVE ;  /* 0x000000000000791b */ /* 0x000ff40003800000 */
.L_x_581:
[----:B------:R-:W-:Y:S05]  /*15ba0*/  BSYNC B0 ;  /* 0x0000000000007941 */ /* 0x000fea0003800000 */
.L_x_580:
[----:B------:R-:W-:Y:S05]  /*15bb0*/  BRA `(.L_x_582) ;  /* 0xfffffff400607947 */ /* 0x000fea000383ffff */
.L_x_562:
[----:B0-----:R0:W1:Y:S02]  /*15bc0*/  SYNCS.PHASECHK.TRANS64.TRYWAIT P0, [R5+URZ], R2 ;  /* 0x00000002050075a7 */ /* 0x001064000800017f */
[----:B-1----:R-:W-:Y:S05]  /*15bd0*/  @!P0 NANOSLEEP.SYNCS 0x989680 ;  /* 0x009896800000895d */ /* 0x002fea0003900000 */
[----:B------:R-:W1:Y:S02]  /*15be0*/  @!P0 SYNCS.PHASECHK.TRANS64 P0, [R5+URZ], R2 ;  /* 0x00000002050085a7 */ /* 0x000e64000800007f */
[----:B-1----:R-:W-:Y:S05]  /*15bf0*/  @!P0 BRA `(.L_x_562) ;  /* 0xfffffffc00f08947 */ /* 0x002fea000383ffff */
[----:B------:R-:W-:Y:S05]  /*15c00*/  BRA `(.L_x_583) ;  /* 0xfffffff400887947 */ /* 0x000fea000383ffff */
.L_x_563:
[----:B0-----:R0:W1:Y:S02]  /*15c10*/  SYNCS.PHASECHK.TRANS64.TRYWAIT P0, [R7+URZ], R0 ;  /* 0x00000000070075a7 */ /* 0x001064000800017f */
[----:B-1----:R-:W-:Y:S05]  /*15c20*/  @!P0 NANOSLEEP.SYNCS 0x989680 ;  /* 0x009896800000895d */ /* 0x002fea0003900000 */
[----:B------:R-:W1:Y:S02]  /*15c30*/  @!P0 SYNCS.PHASECHK.TRANS64 P0, [R7+URZ], R0 ;  /* 0x00000000070085a7 */ /* 0x000e64000800007f */
[----:B-1----:R-:W-:Y:S05]  /*15c40*/  @!P0 BRA `(.L_x_563) ;  /* 0xfffffffc00f08947 */ /* 0x002fea000383ffff */
[----:B------:R-:W-:Y:S05]  /*15c50*/  BRA `(.L_x_584) ;  /* 0xfffffff400987947 */ /* 0x000fea000383ffff */
.L_x_564:
[----:B0-----:R0:W1:Y:S02]  /*15c60*/  SYNCS.PHASECHK.TRANS64.TRYWAIT P0, [R7+URZ], R0 ;  /* 0x00000000070075a7 */ /* 0x001064000800017f */
[----:B-1----:R-:W-:Y:S05]  /*15c70*/  @!P0 NANOSLEEP.SYNCS 0x989680 ;  /* 0x009896800000895d */ /* 0x002fea0003900000 */
[----:B------:R-:W1:Y:S02]  /*15c80*/  @!P0 SYNCS.PHASECHK.TRANS64 P0, [R7+URZ], R0 ;  /* 0x00000000070085a7 */ /* 0x000e64000800007f */
[----:B-1----:R-:W-:Y:S05]  /*15c90*/  @!P0 BRA `(.L_x_564) ;  /* 0xfffffffc00f08947 */ /* 0x002fea000383ffff */
[----:B------:R-:W-:Y:S05]  /*15ca0*/  BRA `(.L_x_585) ;  /* 0xfffffff400a87947 */ /* 0x000fea000383ffff */
.L_x_565:
[----:B0-----:R0:W1:Y:S02]  /*15cb0*/  SYNCS.PHASECHK.TRANS64.TRYWAIT P0, [R7+URZ], R0 ;  /* 0x00000000070075a7 */ /* 0x001064000800017f */
[----:B-1----:R-:W-:Y:S05]  /*15cc0*/  @!P0 NANOSLEEP.SYNCS 0x989680 ;  /* 0x009896800000895d */ /* 0x002fea0003900000 */
[----:B------:R-:W1:Y:S02]  /*15cd0*/  @!P0 SYNCS.PHASECHK.TRANS64 P0, [R7+URZ], R0 ;  /* 0x00000000070085a7 */ /* 0x000e64000800007f */
[----:B-1----:R-:W-:Y:S05]  /*15ce0*/  @!P0 BRA `(.L_x_565) ;  /* 0xfffffffc00f08947 */ /* 0x002fea000383ffff */
[----:B------:R-:W-:Y:S05]  /*15cf0*/  BRA `(.L_x_586) ;  /* 0xfffffff400b87947 */ /* 0x000fea000383ffff */
.L_x_566:
[----:B0-----:R0:W1:Y:S02]  /*15d00*/  SYNCS.PHASECHK.TRANS64.TRYWAIT P0, [R7+URZ], R0 ;  /* 0x00000000070075a7 */ /* 0x001064000800017f */
[----:B-1----:R-:W-:Y:S05]  /*15d10*/  @!P0 NANOSLEEP.SYNCS 0x989680 ;  /* 0x009896800000895d */ /* 0x002fea0003900000 */
[----:B------:R-:W1:Y:S02]  /*15d20*/  @!P0 SYNCS.PHASECHK.TRANS64 P0, [R7+URZ], R0 ;  /* 0x00000000070085a7 */ /* 0x000e64000800007f */
[----:B-1----:R-:W-:Y:S05]  /*15d30*/  @!P0 BRA `(.L_x_566) ;  /* 0xfffffffc00f08947 */ /* 0x002fea000383ffff */
[----:B------:R-:W-:Y:S05]  /*15d40*/  BRA `(.L_x_587) ;  /* 0xfffffff400c87947 */ /* 0x000fea000383ffff */
.L_x_567:
[----:B0-----:R0:W1:Y:S02]  /*15d50*/  SYNCS.PHASECHK.TRANS64.TRYWAIT P0, [R7+URZ], R0 ;  /* 0x00000000070075a7 */ /* 0x001064000800017f */
[----:B-1----:R-:W-:Y:S05]  /*15d60*/  @!P0 NANOSLEEP.SYNCS 0x989680 ;  /* 0x009896800000895d */ /* 0x002fea0003900000 */
[----:B------:R-:W1:Y:S02]  /*15d70*/  @!P0 SYNCS.PHASECHK.TRANS64 P0, [R7+URZ], R0 ;  /* 0x00000000070085a7 */ /* 0x000e64000800007f */
[----:B-1----:R-:W-:Y:S05]  /*15d80*/  @!P0 BRA `(.L_x_567) ;  /* 0xfffffffc00f08947 */ /* 0x002fea000383ffff */
[----:B------:R-:W-:Y:S05]  /*15d90*/  BRA `(.L_x_588) ;  /* 0xfffffff400d87947 */ /* 0x000fea000383ffff */
.L_x_568:
[----:B0-----:R0:W1:Y:S02]  /*15da0*/  SYNCS.PHASECHK.TRANS64.TRYWAIT P0, [R7+URZ], R0 ;  /* 0x00000000070075a7 */ /* 0x001064000800017f */
[----:B-1----:R-:W-:Y:S05]  /*15db0*/  @!P0 NANOSLEEP.SYNCS 0x989680 ;  /* 0x009896800000895d */ /* 0x002fea0003900000 */
[----:B------:R-:W1:Y:S02]  /*15dc0*/  @!P0 SYNCS.PHASECHK.TRANS64 P0, [R7+URZ], R0 ;  /* 0x00000000070085a7 */ /* 0x000e64000800007f */
[----:B-1----:R-:W-:Y:S05]  /*15dd0*/  @!P0 BRA `(.L_x_568) ;  /* 0xfffffffc00f08947 */ /* 0x002fea000383ffff */
[----:B------:R-:W-:Y:S05]  /*15de0*/  BRA `(.L_x_589) ;  /* 0xfffffff400e87947 */ /* 0x000fea000383ffff */
.L_x_569:
[----:B0-----:R0:W1:Y:S02]  /*15df0*/  SYNCS.PHASECHK.TRANS64.TRYWAIT P0, [R7+URZ], R0 ;  /* 0x00000000070075a7 */ /* 0x001064000800017f */
[----:B-1----:R-:W-:Y:S05]  /*15e00*/  @!P0 NANOSLEEP.SYNCS 0x989680 ;  /* 0x009896800000895d */ /* 0x002fea0003900000 */
[----:B------:R-:W1:Y:S02]  /*15e10*/  @!P0 SYNCS.PHASECHK.TRANS64 P0, [R7+URZ], R0 ;  /* 0x00000000070085a7 */ /* 0x000e64000800007f */
[----:B-1----:R-:W-:Y:S05]  /*15e20*/  @!P0 BRA `(.L_x_569) ;  /* 0xfffffffc00f08947 */ /* 0x002fea000383ffff */
[----:B------:R-:W-:Y:S05]  /*15e30*/  BRA `(.L_x_590) ;  /* 0xfffffff400f87947 */ /* 0x000fea000383ffff */
.L_x_570:
[----:B0-----:R0:W1:Y:S02]  /*15e40*/  SYNCS.PHASECHK.TRANS64.TRYWAIT P0, [R7+URZ], R0 ;  /* 0x00000000070075a7 */ /* 0x001064000800017f */
[----:B-1----:R-:W-:Y:S05]  /*15e50*/  @!P0 NANOSLEEP.SYNCS 0x989680 ;  /* 0x009896800000895d */ /* 0x002fea0003900000 */
[----:B------:R-:W1:Y:S02]  /*15e60*/  @!P0 SYNCS.PHASECHK.TRANS64 P0, [R7+URZ], R0 ;  /* 0x00000000070085a7 */ /* 0x000e64000800007f */
[----:B-1----:R-:W-:Y:S05]  /*15e70*/  @!P0 BRA `(.L_x_570) ;  /* 0xfffffffc00f08947 */ /* 0x002fea000383ffff */
[----:B------:R-:W-:Y:S05]  /*15e80*/  BRA `(.L_x_591) ;  /* 0xfffffff800087947 */ /* 0x000fea000383ffff */
.L_x_571:
[----:B0-----:R0:W1:Y:S02]  /*15e90*/  SYNCS.PHASECHK.TRANS64.TRYWAIT P0, [R7+URZ], R0 ;  /* 0x00000000070075a7 */ /* 0x001064000800017f */
[----:B-1----:R-:W-:Y:S05]  /*15ea0*/  @!P0 NANOSLEEP.SYNCS 0x989680 ;  /* 0x009896800000895d */ /* 0x002fea0003900000 */
[----:B------:R-:W1:Y:S02]  /*15eb0*/  @!P0 SYNCS.PHASECHK.TRANS64 P0, [R7+URZ], R0 ;  /* 0x00000000070085a7 */ /* 0x000e64000800007f */
[----:B-1----:R-:W-:Y:S05]  /*15ec0*/  @!P0 BRA `(.L_x_571) ;  /* 0xfffffffc00f08947 */ /* 0x002fea000383ffff */
[----:B------:R-:W-:Y:S05]  /*15ed0*/  BRA `(.L_x_592) ;  /* 0xfffffff800187947 */ /* 0x000fea000383ffff */
.L_x_572:
[----:B0-----:R0:W1:Y:S02]  /*15ee0*/  SYNCS.PHASECHK.TRANS64.TRYWAIT P0, [R7+URZ], R0 ;  /* 0x00000000070075a7 */ /* 0x001064000800017f */
[----:B-1----:R-:W-:Y:S05]  /*15ef0*/  @!P0 NANOSLEEP.SYNCS 0x989680 ;  /* 0x009896800000895d */ /* 0x002fea0003900000 */
[----:B------:R-:W1:Y:S02]  /*15f00*/  @!P0 SYNCS.PHASECHK.TRANS64 P0, [R7+URZ], R0 ;  /* 0x00000000070085a7 */ /* 0x000e64000800007f */
[----:B-1----:R-:W-:Y:S05]  /*15f10*/  @!P0 BRA `(.L_x_572) ;  /* 0xfffffffc00f08947 */ /* 0x002fea000383ffff */
[----:B------:R-:W-:Y:S05]  /*15f20*/  BRA `(.L_x_593) ;  /* 0xfffffff800287947 */ /* 0x000fea000383ffff */
.L_x_573:
[----:B0-----:R0:W1:Y:S02]  /*15f30*/  SYNCS.PHASECHK.TRANS64.TRYWAIT P0, [R7+URZ], R0 ;  /* 0x00000000070075a7 */ /* 0x001064000800017f */
[----:B-1----:R-:W-:Y:S05]  /*15f40*/  @!P0 NANOSLEEP.SYNCS 0x989680 ;  /* 0x009896800000895d */ /* 0x002fea0003900000 */
[----:B------:R-:W1:Y:S02]  /*15f50*/  @!P0 SYNCS.PHASECHK.TRANS64 P0, [R7+URZ], R0 ;  /* 0x00000000070085a7 */ /* 0x000e64000800007f */
[----:B-1----:R-:W-:Y:S05]  /*15f60*/  @!P0 BRA `(.L_x_573) ;  /* 0xfffffffc00f08947 */ /* 0x002fea000383ffff */
[----:B------:R-:W-:Y:S05]  /*15f70*/  BRA `(.L_x_594) ;  /* 0xfffffff800387947 */ /* 0x000fea000383ffff */
.L_x_574:
[----:B0-----:R0:W1:Y:S02]  /*15f80*/  SYNCS.PHASECHK.TRANS64.TRYWAIT P0, [R7+URZ], R0 ;  /* 0x00000000070075a7 */ /* 0x001064000800017f */
[----:B-1----:R-:W-:Y:S05]  /*15f90*/  @!P0 NANOSLEEP.SYNCS 0x989680 ;  /* 0x009896800000895d */ /* 0x002fea0003900000 */
[----:B------:R-:W1:Y:S02]  /*15fa0*/  @!P0 SYNCS.PHASECHK.TRANS64 P0, [R7+URZ], R0 ;  /* 0x00000000070085a7 */ /* 0x000e64000800007f */
[----:B-1----:R-:W-:Y:S05]  /*15fb0*/  @!P0 BRA `(.L_x_574) ;  /* 0xfffffffc00f08947 */ /* 0x002fea000383ffff */
[----:B------:R-:W-:Y:S05]  /*15fc0*/  BRA `(.L_x_595) ;  /* 0xfffffff800487947 */ /* 0x000fea000383ffff */
.L_x_596:
[----:B------:R-:W-:-:S00]  /*15fd0*/  BRA `(.L_x_596) ;  /* 0xfffffffc00fc7947 */ /* 0x000fc0000383ffff */
[----:B------:R-:W-:-:S00]  /*15fe0*/  NOP ;  /* 0x0000000000007918 */ /* 0x000fc00000000000 */
        /* <DEDUP_REMOVED lines=9> */
.L_x_597:


//--------------------- .nv.global.init           --------------------------
	.section	.nv.global.init,"aw",@progbits
.nv.global.init:
	.type		$str$22,@object
	.size		$str$22,($str$23 - $str$22)
$str$22:
        /*0000*/ 	.byte	0x6b, 0x5f, 0x74, 0x69, 0x6c, 0x65, 0x5f, 0x63, 0x6f, 0x75, 0x6e, 0x74, 0x20, 0x3e, 0x3d, 0x20
        /*0010*/ 	.byte	0x31, 0x00
	.type		$str$23,@object
	.size		$str$23,(__unnamed_1 - $str$23)
$str$23:
        /*0012*/ 	.byte	0x2f, 0x74, 0x6d, 0x70, 0x2f, 0x63, 0x75, 0x74, 0x6c, 0x61, 0x73, 0x73, 0x5f, 0x73, 0x77, 0x65
        /*0022*/ 	.byte	0x65, 0x70, 0x5f, 0x73, 0x72, 0x63, 0x2f, 0x69, 0x6e, 0x63, 0x6c, 0x75, 0x64, 0x65, 0x2f, 0x63
        /*0032*/ 	.byte	0x75, 0x74, 0x6c, 0x61, 0x73, 0x73, 0x2f, 0x67, 0x65, 0x6d, 0x6d, 0x2f, 0x63, 0x6f, 0x6c, 0x6c
        /*0042*/ 	.byte	0x65, 0x63, 0x74, 0x69, 0x76, 0x65, 0x2f, 0x73, 0x6d, 0x39, 0x30, 0x5f, 0x6d, 0x6d, 0x61, 0x5f
        /*0052*/ 	.byte	0x74, 0x6d, 0x61, 0x5f, 0x67, 0x6d, 0x6d, 0x61, 0x5f, 0x73, 0x73, 0x5f, 0x77, 0x61, 0x72, 0x70
        /*0062*/ 	.byte	0x73, 0x70, 0x65, 0x63, 0x69, 0x61, 0x6c, 0x69, 0x7a, 0x65, 0x64, 0x2e, 0x68, 0x70, 0x70, 0x00
	.type		__unnamed_1,@object
	.size		__unnamed_1,(.L_0 - __unnamed_1)
__unnamed_1:
        /* <DEDUP_REMOVED lines=181> */
        /*0bc2*/ 	.byte	0x64, 0x65, 0x6e, 0x74, 0x69, 0x74, 0x79, 0x5d, 0x00
.L_0:


//--------------------- .nv.shared._ZN7cutlass13device_kernelINS_4gemm6kernel13GemmUniversalIN4cute5tupleIJiiiiEEENS1_10collective13CollectiveMmaINS1_34MainloopSm90TmaGmmaWarpSpecializedILi14ENS5_IJNS4_1CILi1EEESB_SB_EEENS1_35KernelTmaWarpSpecializedCooperativeEEENS5_IJNSA_ILi256EEESF_NSA_ILi16EEEEEENS_10bfloat16_tENS5_IJlSB_lEEESI_SJ_NS4_8TiledMMAINS4_8MMA_AtomIJNS4_4SM904GMMA28MMA_64x256x16_F32BF16BF16_SSILNSN_5MajorE0ELSP_0ELNSN_7ScaleInE1ELSQ_1EEEEEENS4_6LayoutINS5_IJNSA_ILi2EEESB_SB_EEENS5_IJSB_NSA_ILi0EEESW_EEEEENS5_IJNS4_10UnderscoreESZ_SZ_EEEEENS4_13SM90_TMA_LOADENS4_14ComposedLayoutINS4_7SwizzleILi1ELi4ELi3EEENS4_18smem_ptr_flag_bitsILi16EEENST_INS5_IJNSA_ILi8EEESG_EEENS5_IJSG_SB_EEEEEEEvNS4_8identityES12_S1C_vS1D_EENS_8epilogue10collective6detail29Sm90TmaWarpSpecializedAdapterINS1G_15DefaultEpilogueISI_SJ_SJ_NS1F_6thread17LinearCombinationISI_Li1EffLNS1K_9ScaleType4KindE0ELNS_15FloatRoundStyleE2ESI_EENS1_15EpilogueDefaultEEEEEvvEEEEvNT_6ParamsE --------------------------
	.section	.nv.shared._ZN7cutlass13device_kernelINS_4gemm6kernel13GemmUniversalIN4cute5tupleIJiiiiEEENS1_10collective13CollectiveMmaINS1_34MainloopSm90TmaGmmaWarpSpecializedILi14ENS5_IJNS4_1CILi1EEESB_SB_EEENS1_35KernelTmaWarpSpecializedCooperativeEEENS5_IJNSA_ILi256EEESF_NSA_ILi16EEEEEENS_10bfloat16_tENS5_IJlSB_lEEESI_SJ_NS4_8TiledMMAINS4_8MMA_AtomIJNS4_4SM904GMMA28MMA_64x256x16_F32BF16BF16_SSILNSN_5MajorE0ELSP_0ELNSN_7ScaleInE1ELSQ_1EEEEEENS4_6LayoutINS5_IJNSA_ILi2EEESB_SB_EEENS5_IJSB_NSA_ILi0EEESW_EEEEENS5_IJNS4_10UnderscoreESZ_SZ_EEEEENS4_13SM90_TMA_LOADENS4_14ComposedLayoutINS4_7SwizzleILi1ELi4ELi3EEENS4_18smem_ptr_flag_bitsILi16EEENST_INS5_IJNSA_ILi8EEESG_EEENS5_IJSG_SB_EEEEEEEvNS4_8identityES12_S1C_vS1D_EENS_8epilogue10collective6detail29Sm90TmaWarpSpecializedAdapterINS1G_15DefaultEpilogueISI_SJ_SJ_NS1F_6thread17LinearCombinationISI_Li1EffLNS1K_9ScaleType4KindE0ELNS_15FloatRoundStyleE2ESI_EENS1_15EpilogueDefaultEEEEEvvEEEEvNT_6ParamsE,"aw",@nobits
	.sectionflags	@""
	.align	16
	.zero		1024


//--------------------- .nv.shared.reserved.0     --------------------------
	.section	.nv.shared.reserved.0,"aw",@nobits
	.weak		__nv_reservedSMEM_offset_0_alias
	.size		__nv_reservedSMEM_offset_0_alias, 0, 0
	.other		__nv_reservedSMEM_offset_0_alias,@"STO_CUDA_RESERVED_SHARED STV_DEFAULT"
__nv_reservedSMEM_offset_0_alias:
	.zero		0


//--------------------- .nv.global                --------------------------
	.section	.nv.global,"aw",@nobits
.nv.global:
	.type		_ZN40_INTERNAL_bba2c7db_4_k_cu_d2c485b8_103014cute1_E,@object
	.size		_ZN40_INTERNAL_bba2c7db_4_k_cu_d2c485b8_103014cute1_E,(_ZN40_INTERNAL_bba2c7db_4_k_cu_d2c485b8_103014cuda3std3__45__cpo6cbeginE - _ZN40_INTERNAL_bba2c7db_4_k_cu_d2c485b8_103014cute1_E)
_ZN40_INTERNAL_bba2c7db_4_k_cu_d2c485b8_103014cute1_E:
	.zero		1
	.type		_ZN40_INTERNAL_bba2c7db_4_k_cu_d2c485b8_103014cuda3std3__45__cpo6cbeginE,@object
	.size		_ZN40_INTERNAL_bba2c7db_4_k_cu_d2c485b8_103014cuda3std3__45__cpo6cbeginE,(_ZN40_INTERNAL_bba2c7db_4_k_cu_d2c485b8_103014cuda3std3__48in_placeE - _ZN40_INTERNAL_bba2c7db_4_k_cu_d2c485b8_103014cuda3std3__45__cpo6cbeginE)
_ZN40_INTERNAL_bba2c7db_4_k_cu_d2c485b8_103014cuda3std3__45__cpo6cbeginE:
	.zero		1
	.type		_ZN40_INTERNAL_bba2c7db_4_k_cu_d2c485b8_103014cuda3std3__48in_placeE,@object
	.size		_ZN40_INTERNAL_bba2c7db_4_k_cu_d2c485b8_103014cuda3std3__48in_placeE,(_ZN40_INTERNAL_bba2c7db_4_k_cu_d2c485b8_103014cuda3std6ranges3__45__cpo9iter_moveE - _ZN40_INTERNAL_bba2c7db_4_k_cu_d2c485b8_103014cuda3std3__48in_placeE)
_ZN40_INTERNAL_bba2c7db_4_k_cu_d2c485b8_103014cuda3std3__48in_placeE:
	.zero		1
	.type		_ZN40_INTERNAL_bba2c7db_4_k_cu_d2c485b8_103014cuda3std6ranges3__45__cpo9iter_moveE,@object
	.size		_ZN40_INTERNAL_bba2c7db_4_k_cu_d2c485b8_103014cuda3std6ranges3__45__cpo9iter_moveE,(_ZN40_INTERNAL_bba2c7db_4_k_cu_d2c485b8_103014cuda3std3__45__cpo5beginE - _ZN40_INTERNAL_bba2c7db_4_k_cu_d2c485b8_103014cuda3std6ranges3__45__cpo9iter_moveE)
_ZN40_INTERNAL_bba2c7db_4_k_cu_d2c485b8_103014cuda3std6ranges3__45__cpo9iter_moveE:
	.zero		1
	.type		_ZN40_INTERNAL_bba2c7db_4_k_cu_d2c485b8_103014cuda3std3__45__cpo5beginE,@object
	.size		_ZN40_INTERNAL_bba2c7db_4_k_cu_d2c485b8_103014cuda3std3__45__cpo5beginE,(_ZN40_INTERNAL_bba2c7db_4_k_cu_d2c485b8_103014cuda3std3__442_GLOBAL__N__bba2c7db_4_k_cu_d2c485b8_103016ignoreE - _ZN40_INTERNAL_bba2c7db_4_k_cu_d2c485b8_103014cuda3std3__45__cpo5beginE)
_ZN40_INTERNAL_bba2c7db_4_k_cu_d2c485b8_103014cuda3std3__45__cpo5beginE:
	.zero		1
	.type		_ZN40_INTERNAL_bba2c7db_4_k_cu_d2c485b8_103014cuda3std3__442_GLOBAL__N__bba2c7db_4_k_cu_d2c485b8_103016ignoreE,@object
	.size		_ZN40_INTERNAL_bba2c7db_4_k_cu_d2c485b8_103014cuda3std3__442_GLOBAL__N__bba2c7db_4_k_cu_d2c485b8_103016ignoreE,(_ZN40_INTERNAL_bba2c7db_4_k_cu_d2c485b8_103014cute7productE - _ZN40_INTERNAL_bba2c7db_4_k_cu_d2c485b8_103014cuda3std3__442_GLOBAL__N__bba2c7db_4_k_cu_d2c485b8_103016ignoreE)
_ZN40_INTERNAL_bba2c7db_4_k_cu_d2c485b8_103014cuda3std3__442_GLOBAL__N__bba2c7db_4_k_cu_d2c485b8_103016ignoreE:
	.zero		1
	.type		_ZN40_INTERNAL_bba2c7db_4_k_cu_d2c485b8_103014cute7productE,@object
	.size		_ZN40_INTERNAL_bba2c7db_4_k_cu_d2c485b8_103014cute7productE,(_ZN40_INTERNAL_bba2c7db_4_k_cu_d2c485b8_103014cuda3std3__45__cpo3endE - _ZN40_INTERNAL_bba2c7db_4_k_cu_d2c485b8_103014cute7productE)
_ZN40_INTERNAL_bba2c7db_4_k_cu_d2c485b8_103014cute7productE:
	.zero		1
	.type		_ZN40_INTERNAL_bba2c7db_4_k_cu_d2c485b8_103014cuda3std3__45__cpo3endE,@object
	.size		_ZN40_INTERNAL_bba2c7db_4_k_cu_d2c485b8_103014cuda3std3__45__cpo3endE,(_ZN40_INTERNAL_bba2c7db_4_k_cu_d2c485b8_103014cuda3std3__419piecewise_constructE - _ZN40_INTERNAL_bba2c7db_4_k_cu_d2c485b8_103014cuda3std3__45__cpo3endE)
_ZN40_INTERNAL_bba2c7db_4_k_cu_d2c485b8_103014cuda3std3__45__cpo3endE:
	.zero		1
	.type		_ZN40_INTERNAL_bba2c7db_4_k_cu_d2c485b8_103014cuda3std3__419piecewise_constructE,@object
	.size		_ZN40_INTERNAL_bba2c7db_4_k_cu_d2c485b8_103014cuda3std3__419piecewise_constructE,(_ZN40_INTERNAL_bba2c7db_4_k_cu_d2c485b8_103014cuda3std3__45__cpo4cendE - _ZN40_INTERNAL_bba2c7db_4_k_cu_d2c485b8_103014cuda3std3__419piecewise_constructE)
_ZN40_INTERNAL_bba2c7db_4_k_cu_d2c485b8_103014cuda3std3__419piecewise_constructE:
	.zero		1
	.type		_ZN40_INTERNAL_bba2c7db_4_k_cu_d2c485b8_103014cuda3std3__45__cpo4cendE,@object
	.size		_ZN40_INTERNAL_bba2c7db_4_k_cu_d2c485b8_103014cuda3std3__45__cpo4cendE,(_ZN40_INTERNAL_bba2c7db_4_k_cu_d2c485b8_103014cuda3std6ranges3__45__cpo4swapE - _ZN40_INTERNAL_bba2c7db_4_k_cu_d2c485b8_103014cuda3std3__45__cpo4cendE)
_ZN40_INTERNAL_bba2c7db_4_k_cu_d2c485b8_103014cuda3std3__45__cpo4cendE:
	.zero		1
	.type		_ZN40_INTERNAL_bba2c7db_4_k_cu_d2c485b8_103014cuda3std6ranges3__45__cpo4swapE,@object
	.size		_ZN40_INTERNAL_bba2c7db_4_k_cu_d2c485b8_103014cuda3std6ranges3__45__cpo4swapE,(.L_8 - _ZN40_INTERNAL_bba2c7db_4_k_cu_d2c485b8_103014cuda3std6ranges3__45__cpo4swapE)
_ZN40_INTERNAL_bba2c7db_4_k_cu_d2c485b8_103014cuda3std6ranges3__45__cpo4swapE:
	.zero		1
.L_8:


//--------------------- .nv.constant0._ZN7cutlass13device_kernelINS_4gemm6kernel13GemmUniversalIN4cute5tupleIJiiiiEEENS1_10collective13CollectiveMmaINS1_34MainloopSm90TmaGmmaWarpSpecializedILi14ENS5_IJNS4_1CILi1EEESB_SB_EEENS1_35KernelTmaWarpSpecializedCooperativeEEENS5_IJNSA_ILi256EEESF_NSA_ILi16EEEEEENS_10bfloat16_tENS5_IJlSB_lEEESI_SJ_NS4_8TiledMMAINS4_8MMA_AtomIJNS4_4SM904GMMA28MMA_64x256x16_F32BF16BF16_SSILNSN_5MajorE0ELSP_0ELNSN_7ScaleInE1ELSQ_1EEEEEENS4_6LayoutINS5_IJNSA_ILi2EEESB_SB_EEENS5_IJSB_NSA_ILi0EEESW_EEEEENS5_IJNS4_10UnderscoreESZ_SZ_EEEEENS4_13SM90_TMA_LOADENS4_14ComposedLayoutINS4_7SwizzleILi1ELi4ELi3EEENS4_18smem_ptr_flag_bitsILi16EEENST_INS5_IJNSA_ILi8EEESG_EEENS5_IJSG_SB_EEEEEEEvNS4_8identityES12_S1C_vS1D_EENS_8epilogue10collective6detail29Sm90TmaWarpSpecializedAdapterINS1G_15DefaultEpilogueISI_SJ_SJ_NS1F_6thread17LinearCombinationISI_Li1EffLNS1K_9ScaleType4KindE0ELNS_15FloatRoundStyleE2ESI_EENS1_15EpilogueDefaultEEEEEvvEEEEvNT_6ParamsE --------------------------
	.section	.nv.constant0._ZN7cutlass13device_kernelINS_4gemm6kernel13GemmUniversalIN4cute5tupleIJiiiiEEENS1_10collective13CollectiveMmaINS1_34MainloopSm90TmaGmmaWarpSpecializedILi14ENS5_IJNS4_1CILi1EEESB_SB_EEENS1_35KernelTmaWarpSpecializedCooperativeEEENS5_IJNSA_ILi256EEESF_NSA_ILi16EEEEEENS_10bfloat16_tENS5_IJlSB_lEEESI_SJ_NS4_8TiledMMAINS4_8MMA_AtomIJNS4_4SM904GMMA28MMA_64x256x16_F32BF16BF16_SSILNSN_5MajorE0ELSP_0ELNSN_7ScaleInE1ELSQ_1EEEEEENS4_6LayoutINS5_IJNSA_ILi2EEESB_SB_EEENS5_IJSB_NSA_ILi0EEESW_EEEEENS5_IJNS4_10UnderscoreESZ_SZ_EEEEENS4_13SM90_TMA_LOADENS4_14ComposedLayoutINS4_7SwizzleILi1ELi4ELi3EEENS4_18smem_ptr_flag_bitsILi16EEENST_INS5_IJNSA_ILi8EEESG_EEENS5_IJSG_SB_EEEEEEEvNS4_8identityES12_S1C_vS1D_EENS_8epilogue10collective6detail29Sm90TmaWarpSpecializedAdapterINS1G_15DefaultEpilogueISI_SJ_SJ_NS1F_6thread17LinearCombinationISI_Li1EffLNS1K_9ScaleType4KindE0ELNS_15FloatRoundStyleE2ESI_EENS1_15EpilogueDefaultEEEEEvvEEEEvNT_6ParamsE,"a",@progbits
	.sectionflags	@""
	.align	4
.nv.constant0._ZN7cutlass13device_kernelINS_4gemm6kernel13GemmUniversalIN4cute5tupleIJiiiiEEENS1_10collective13CollectiveMmaINS1_34MainloopSm90TmaGmmaWarpSpecializedILi14ENS5_IJNS4_1CILi1EEESB_SB_EEENS1_35KernelTmaWarpSpecializedCooperativeEEENS5_IJNSA_ILi256EEESF_NSA_ILi16EEEEEENS_10bfloat16_tENS5_IJlSB_lEEESI_SJ_NS4_8TiledMMAINS4_8MMA_AtomIJNS4_4SM904GMMA28MMA_64x256x16_F32BF16BF16_SSILNSN_5MajorE0ELSP_0ELNSN_7ScaleInE1ELSQ_1EEEEEENS4_6LayoutINS5_IJNSA_ILi2EEESB_SB_EEENS5_IJSB_NSA_ILi0EEESW_EEEEENS5_IJNS4_10UnderscoreESZ_SZ_EEEEENS4_13SM90_TMA_LOADENS4_14ComposedLayoutINS4_7SwizzleILi1ELi4ELi3EEENS4_18smem_ptr_flag_bitsILi16EEENST_INS5_IJNSA_ILi8EEESG_EEENS5_IJSG_SB_EEEEEEEvNS4_8identityES12_S1C_vS1D_EENS_8epilogue10collective6detail29Sm90TmaWarpSpecializedAdapterINS1G_15DefaultEpilogueISI_SJ_SJ_NS1F_6thread17LinearCombinationISI_Li1EffLNS1K_9ScaleType4KindE0ELNS_15FloatRoundStyleE2ESI_EENS1_15EpilogueDefaultEEEEEvvEEEEvNT_6ParamsE:
	.zero		1664


//--------------------- SYMBOLS --------------------------

	.type		.nv.reservedSmem.offset0,@object
	.size		.nv.reservedSmem.offset0,0x4
	.type		__assertfail,@function
